//
// Generated by NVIDIA NVVM Compiler
//
// Compiler Build ID: CL-36424714
// Cuda compilation tools, release 13.0, V13.0.88
// Based on NVVM 20.0.0
//

.version 9.0
.target sm_100
.address_size 64

	// .globl	_Z8vote_allPiS_i
.extern .func  (.param .b32 func_retval0) vprintf
(
	.param .b64 vprintf_param_0,
	.param .b64 vprintf_param_1
)
;
.global .align 1 .b8 $str[15] = {105, 110, 32, 105, 100, 32, 37, 100, 32, 58, 32, 37, 100, 10};
.global .align 1 .b8 $str$1[20] = {109, 97, 115, 107, 32, 105, 115, 32, 48, 120, 102, 102, 102, 102, 102, 102, 102, 102, 10};
.global .align 1 .b8 $str$2[10] = {105, 100, 32, 37, 100, 58, 37, 100, 10};
.global .align 1 .b8 $str$3[11] = {109, 97, 115, 107, 32, 105, 115, 32, 48, 10};
.global .align 1 .b8 $str$4[22] = {109, 97, 115, 107, 32, 105, 115, 32, 110, 111, 116, 32, 116, 104, 101, 32, 115, 97, 109, 101, 10};
.global .align 1 .b8 $str$5[35] = {105, 100, 32, 105, 115, 32, 37, 100, 44, 108, 97, 110, 101, 73, 100, 32, 105, 115, 32, 37, 100, 44, 118, 97, 108, 117, 101, 32, 105, 115, 32, 37, 100, 10};
.global .align 1 .b8 $str$6[19] = {119, 104, 101, 110, 32, 119, 114, 97, 112, 95, 115, 105, 122, 101, 61, 51, 50, 10};
.global .align 1 .b8 $str$7[18] = {105, 100, 32, 105, 115, 32, 37, 100, 44, 110, 32, 105, 115, 32, 37, 100, 10};
.global .align 1 .b8 $str$8[18] = {119, 104, 101, 110, 32, 119, 114, 97, 112, 95, 115, 105, 122, 101, 61, 56, 10};

.visible .entry _Z8vote_allPiS_i(
	.param .u64 .ptr .align 1 _Z8vote_allPiS_i_param_0,
	.param .u64 .ptr .align 1 _Z8vote_allPiS_i_param_1,
	.param .u32 _Z8vote_allPiS_i_param_2
)
{
	.local .align 8 .b8 	__local_depot0[8];
	.reg .b64 	%SP;
	.reg .b64 	%SPL;
	.reg .pred 	%p<4>;
	.reg .b32 	%r<9>;
	.reg .b64 	%rd<12>;

	mov.u64 	%SPL, __local_depot0;
	cvta.local.u64 	%SP, %SPL;
	ld.param.u64 	%rd1, [_Z8vote_allPiS_i_param_0];
	ld.param.u64 	%rd2, [_Z8vote_allPiS_i_param_1];
	ld.param.u32 	%r2, [_Z8vote_allPiS_i_param_2];
	mov.u32 	%r1, %tid.x;
	setp.gt.s32 	%p1, %r1, %r2;
	@%p1 bra 	$L__BB0_2;
	add.u64 	%rd3, %SP, 0;
	add.u64 	%rd4, %SPL, 0;
	cvta.to.global.u64 	%rd5, %rd1;
	cvta.to.global.u64 	%rd6, %rd2;
	mul.wide.u32 	%rd7, %r1, 4;
	add.s64 	%rd8, %rd5, %rd7;
	ld.global.u32 	%r3, [%rd8];
	setp.ne.s32 	%p2, %r3, 0;
	mov.b32 	%r4, -1;
	vote.sync.all.pred 	%p3, %p2, %r4;
	selp.u32 	%r6, 1, 0, %p3;
	add.s64 	%rd9, %rd6, %rd7;
	st.global.u32 	[%rd9], %r6;
	st.local.v2.u32 	[%rd4], {%r1, %r6};
	mov.u64 	%rd10, $str;
	cvta.global.u64 	%rd11, %rd10;
	{ // callseq 0, 0
	.param .b64 param0;
	st.param.b64 	[param0], %rd11;
	.param .b64 param1;
	st.param.b64 	[param1], %rd3;
	.param .b32 retval0;
	call.uni (retval0), 
	vprintf, 
	(
	param0, 
	param1
	);
	ld.param.b32 	%r7, [retval0];
	} // callseq 0
$L__BB0_2:
	ret;

}
	// .globl	_Z12wrap_shufflePi
.visible .entry _Z12wrap_shufflePi(
	.param .u64 .ptr .align 1 _Z12wrap_shufflePi_param_0
)
{


	ret;

}
	// .globl	_Z5bcasti
.visible .entry _Z5bcasti(
	.param .u32 _Z5bcasti_param_0
)
{
	.local .align 8 .b8 	__local_depot2[8];
	.reg .b64 	%SP;
	.reg .b64 	%SPL;
	.reg .pred 	%p<4>;
	.reg .b32 	%r<20>;
	.reg .b64 	%rd<11>;

	mov.u64 	%SPL, __local_depot2;
	cvta.local.u64 	%SP, %SPL;
	add.u64 	%rd1, %SP, 0;
	add.u64 	%rd2, %SPL, 0;
	mov.u32 	%r1, %tid.x;
	and.b32  	%r2, %r1, 31;
	add.s32 	%r3, %r1, -1;
	and.b32  	%r4, %r3, 31;
	shfl.sync.idx.b32	%r5|%p1, %r2, %r4, 31, -1;
	mov.u64 	%rd3, $str$1;
	cvta.global.u64 	%rd4, %rd3;
	{ // callseq 1, 0
	.param .b64 param0;
	st.param.b64 	[param0], %rd4;
	.param .b64 param1;
	st.param.b64 	[param1], 0;
	.param .b32 retval0;
	call.uni (retval0), 
	vprintf, 
	(
	param0, 
	param1
	);
	ld.param.b32 	%r6, [retval0];
	} // callseq 1
	st.local.v2.u32 	[%rd2], {%r2, %r5};
	mov.u64 	%rd5, $str$2;
	cvta.global.u64 	%rd6, %rd5;
	{ // callseq 2, 0
	.param .b64 param0;
	st.param.b64 	[param0], %rd6;
	.param .b64 param1;
	st.param.b64 	[param1], %rd1;
	.param .b32 retval0;
	call.uni (retval0), 
	vprintf, 
	(
	param0, 
	param1
	);
	ld.param.b32 	%r8, [retval0];
	} // callseq 2
	shfl.sync.idx.b32	%r10|%p2, %r2, %r4, 31, 0;
	mov.u64 	%rd7, $str$3;
	cvta.global.u64 	%rd8, %rd7;
	{ // callseq 3, 0
	.param .b64 param0;
	st.param.b64 	[param0], %rd8;
	.param .b64 param1;
	st.param.b64 	[param1], 0;
	.param .b32 retval0;
	call.uni (retval0), 
	vprintf, 
	(
	param0, 
	param1
	);
	ld.param.b32 	%r11, [retval0];
	} // callseq 3
	st.local.v2.u32 	[%rd2], {%r2, %r10};
	{ // callseq 4, 0
	.param .b64 param0;
	st.param.b64 	[param0], %rd6;
	.param .b64 param1;
	st.param.b64 	[param1], %rd1;
	.param .b32 retval0;
	call.uni (retval0), 
	vprintf, 
	(
	param0, 
	param1
	);
	ld.param.b32 	%r13, [retval0];
	} // callseq 4
	shfl.sync.idx.b32	%r15|%p3, %r2, %r4, 31, %r2;
	mov.u64 	%rd9, $str$4;
	cvta.global.u64 	%rd10, %rd9;
	{ // callseq 5, 0
	.param .b64 param0;
	st.param.b64 	[param0], %rd10;
	.param .b64 param1;
	st.param.b64 	[param1], 0;
	.param .b32 retval0;
	call.uni (retval0), 
	vprintf, 
	(
	param0, 
	param1
	);
	ld.param.b32 	%r16, [retval0];
	} // callseq 5
	st.local.v2.u32 	[%rd2], {%r2, %r15};
	{ // callseq 6, 0
	.param .b64 param0;
	st.param.b64 	[param0], %rd6;
	.param .b64 param1;
	st.param.b64 	[param1], %rd1;
	.param .b32 retval0;
	call.uni (retval0), 
	vprintf, 
	(
	param0, 
	param1
	);
	ld.param.b32 	%r18, [retval0];
	} // callseq 6
	ret;

}
	// .globl	_Z21test_for_shfl_up_syncv
.visible .entry _Z21test_for_shfl_up_syncv()
{
	.local .align 8 .b8 	__local_depot3[16];
	.reg .b64 	%SP;
	.reg .b64 	%SPL;
	.reg .pred 	%p<3>;
	.reg .b32 	%r<15>;
	.reg .b64 	%rd<11>;

	mov.u64 	%SPL, __local_depot3;
	cvta.local.u64 	%SP, %SPL;
	add.u64 	%rd1, %SP, 0;
	add.u64 	%rd2, %SPL, 0;
	mov.u32 	%r1, %tid.x;
	and.b32  	%r2, %r1, 31;
	st.local.v2.u32 	[%rd2], {%r1, %r2};
	st.local.u32 	[%rd2+8], %r2;
	mov.u64 	%rd3, $str$5;
	cvta.global.u64 	%rd4, %rd3;
	{ // callseq 7, 0
	.param .b64 param0;
	st.param.b64 	[param0], %rd4;
	.param .b64 param1;
	st.param.b64 	[param1], %rd1;
	.param .b32 retval0;
	call.uni (retval0), 
	vprintf, 
	(
	param0, 
	param1
	);
	ld.param.b32 	%r3, [retval0];
	} // callseq 7
	mov.u64 	%rd5, $str$6;
	cvta.global.u64 	%rd6, %rd5;
	{ // callseq 8, 0
	.param .b64 param0;
	st.param.b64 	[param0], %rd6;
	.param .b64 param1;
	st.param.b64 	[param1], 0;
	.param .b32 retval0;
	call.uni (retval0), 
	vprintf, 
	(
	param0, 
	param1
	);
	ld.param.b32 	%r5, [retval0];
	} // callseq 8
	shfl.sync.up.b32	%r7|%p1, %r2, 2, 0, -1;
	st.local.v2.u32 	[%rd2], {%r2, %r7};
	mov.u64 	%rd7, $str$7;
	cvta.global.u64 	%rd8, %rd7;
	{ // callseq 9, 0
	.param .b64 param0;
	st.param.b64 	[param0], %rd8;
	.param .b64 param1;
	st.param.b64 	[param1], %rd1;
	.param .b32 retval0;
	call.uni (retval0), 
	vprintf, 
	(
	param0, 
	param1
	);
	ld.param.b32 	%r8, [retval0];
	} // callseq 9
	mov.u64 	%rd9, $str$8;
	cvta.global.u64 	%rd10, %rd9;
	{ // callseq 10, 0
	.param .b64 param0;
	st.param.b64 	[param0], %rd10;
	.param .b64 param1;
	st.param.b64 	[param1], 0;
	.param .b32 retval0;
	call.uni (retval0), 
	vprintf, 
	(
	param0, 
	param1
	);
	ld.param.b32 	%r10, [retval0];
	} // callseq 10
	shfl.sync.up.b32	%r12|%p2, %r2, 2, 6144, -1;
	st.local.v2.u32 	[%rd2], {%r2, %r12};
	{ // callseq 11, 0
	.param .b64 param0;
	st.param.b64 	[param0], %rd8;
	.param .b64 param1;
	st.param.b64 	[param1], %rd1;
	.param .b32 retval0;
	call.uni (retval0), 
	vprintf, 
	(
	param0, 
	param1
	);
	ld.param.b32 	%r13, [retval0];
	} // callseq 11
	ret;

}
	// .globl	_Z23test_for_shfl_down_syncv
.visible .entry _Z23test_for_shfl_down_syncv()
{
	.local .align 8 .b8 	__local_depot4[16];
	.reg .b64 	%SP;
	.reg .b64 	%SPL;
	.reg .pred 	%p<2>;
	.reg .b32 	%r<10>;
	.reg .b64 	%rd<9>;

	mov.u64 	%SPL, __local_depot4;
	cvta.local.u64 	%SP, %SPL;
	add.u64 	%rd1, %SP, 0;
	add.u64 	%rd2, %SPL, 0;
	mov.u32 	%r1, %tid.x;
	and.b32  	%r2, %r1, 31;
	st.local.v2.u32 	[%rd2], {%r1, %r2};
	st.local.u32 	[%rd2+8], %r2;
	mov.u64 	%rd3, $str$5;
	cvta.global.u64 	%rd4, %rd3;
	{ // callseq 12, 0
	.param .b64 param0;
	st.param.b64 	[param0], %rd4;
	.param .b64 param1;
	st.param.b64 	[param1], %rd1;
	.param .b32 retval0;
	call.uni (retval0), 
	vprintf, 
	(
	param0, 
	param1
	);
	ld.param.b32 	%r3, [retval0];
	} // callseq 12
	mov.u64 	%rd5, $str$6;
	cvta.global.u64 	%rd6, %rd5;
	{ // callseq 13, 0
	.param .b64 param0;
	st.param.b64 	[param0], %rd6;
	.param .b64 param1;
	st.param.b64 	[param1], 0;
	.param .b32 retval0;
	call.uni (retval0), 
	vprintf, 
	(
	param0, 
	param1
	);
	ld.param.b32 	%r5, [retval0];
	} // callseq 13
	shfl.sync.down.b32	%r7|%p1, %r2, 2, 31, -1;
	st.local.v2.u32 	[%rd2], {%r2, %r7};
	mov.u64 	%rd7, $str$7;
	cvta.global.u64 	%rd8, %rd7;
	{ // callseq 14, 0
	.param .b64 param0;
	st.param.b64 	[param0], %rd8;
	.param .b64 param1;
	st.param.b64 	[param1], %rd1;
	.param .b32 retval0;
	call.uni (retval0), 
	vprintf, 
	(
	param0, 
	param1
	);
	ld.param.b32 	%r8, [retval0];
	} // callseq 14
	ret;

}
	// .globl	_Z18test_shuf_xor_syncv
.visible .entry _Z18test_shuf_xor_syncv()
{
	.local .align 8 .b8 	__local_depot5[8];
	.reg .b64 	%SP;
	.reg .b64 	%SPL;
	.reg .pred 	%p<2>;
	.reg .b32 	%r<5>;
	.reg .b64 	%rd<5>;

	mov.u64 	%SPL, __local_depot5;
	cvta.local.u64 	%SP, %SPL;
	add.u64 	%rd1, %SP, 0;
	add.u64 	%rd2, %SPL, 0;
	mov.u32 	%r1, %tid.x;
	shfl.sync.bfly.b32	%r2|%p1, %r1, 1, 31, -1;
	st.local.v2.u32 	[%rd2], {%r1, %r2};
	mov.u64 	%rd3, $str$7;
	cvta.global.u64 	%rd4, %rd3;
	{ // callseq 15, 0
	.param .b64 param0;
	st.param.b64 	[param0], %rd4;
	.param .b64 param1;
	st.param.b64 	[param1], %rd1;
	.param .b32 retval0;
	call.uni (retval0), 
	vprintf, 
	(
	param0, 
	param1
	);
	ld.param.b32 	%r3, [retval0];
	} // callseq 15
	ret;

}


// ===== COMPILED SASS (sm_100) =====

	.target	sm_100

	.elftype	@"ET_EXEC"


//--------------------- .note.nv.tkinfo           --------------------------
	.section	.note.nv.tkinfo,"",@"SHT_NOTE"
	.sectionflags	@"SHF_NOTE_NV_TKINFO"
	.tkinfo
        /*0018*/ 	.word	0x00000002
        /*0030*/ 	.string	""
        /*0030*/ 	.string	"ptxas"
        /*0030*/ 	.string	"Cuda compilation tools, release 13.0, V13.0.88"
        /*0030*/ 	.string	"Build cuda_13.0.r13.0/compiler.36424714_0"
        /*0030*/ 	.string	"-arch sm_100 -m 64 "



//--------------------- .note.nv.cuinfo           --------------------------
	.section	.note.nv.cuinfo,"",@"SHT_NOTE"
	.sectionflags	@"SHF_NOTE_NV_CUINFO"
        /*0018*/ 	.short	0x0002
        /*001a*/ 	.short	0x0064
        /*001c*/ 	.short	0x0082
	.zero		2


//--------------------- .nv.info                  --------------------------
	.section	.nv.info,"",@"SHT_CUDA_INFO"
	.align	4


	//----- nvinfo : EIATTR_REGCOUNT
	.align		4
        /*0000*/ 	.byte	0x04, 0x2f
        /*0002*/ 	.short	(.L_10 - .L_9)
	.align		4
.L_9:
        /*0004*/ 	.word	index@(_Z8vote_allPiS_i)
        /*0008*/ 	.word	0x00000018


	//----- nvinfo : EIATTR_FRAME_SIZE
	.align		4
.L_10:
        /*000c*/ 	.byte	0x04, 0x11
        /*000e*/ 	.short	(.L_12 - .L_11)
	.align		4
.L_11:
        /*0010*/ 	.word	index@(_Z8vote_allPiS_i)
        /*0014*/ 	.word	0x00000008


	//----- nvinfo : EIATTR_REGCOUNT
	.align		4
.L_12:
        /*0018*/ 	.byte	0x04, 0x2f
        /*001a*/ 	.short	(.L_14 - .L_13)
	.align		4
.L_13:
        /*001c*/ 	.word	index@(_Z12wrap_shufflePi)
        /*0020*/ 	.word	0x00000004


	//----- nvinfo : EIATTR_FRAME_SIZE
	.align		4
.L_14:
        /*0024*/ 	.byte	0x04, 0x11
        /*0026*/ 	.short	(.L_16 - .L_15)
	.align		4
.L_15:
        /*0028*/ 	.word	index@(_Z12wrap_shufflePi)
        /*002c*/ 	.word	0x00000000


	//----- nvinfo : EIATTR_REGCOUNT
	.align		4
.L_16:
        /*0030*/ 	.byte	0x04, 0x2f
        /*0032*/ 	.short	(.L_18 - .L_17)
	.align		4
.L_17:
        /*0034*/ 	.word	index@(_Z5bcasti)
        /*0038*/ 	.word	0x0000001a


	//----- nvinfo : EIATTR_FRAME_SIZE
	.align		4
.L_18:
        /*003c*/ 	.byte	0x04, 0x11
        /*003e*/ 	.short	(.L_20 - .L_19)
	.align		4
.L_19:
        /*0040*/ 	.word	index@(_Z5bcasti)
        /*0044*/ 	.word	0x00000008


	//----- nvinfo : EIATTR_REGCOUNT
	.align		4
.L_20:
        /*0048*/ 	.byte	0x04, 0x2f
        /*004a*/ 	.short	(.L_22 - .L_21)
	.align		4
.L_21:
        /*004c*/ 	.word	index@(_Z21test_for_shfl_up_syncv)
        /*0050*/ 	.word	0x00000018


	//----- nvinfo : EIATTR_FRAME_SIZE
	.align		4
.L_22:
        /*0054*/ 	.byte	0x04, 0x11
        /*0056*/ 	.short	(.L_24 - .L_23)
	.align		4
.L_23:
        /*0058*/ 	.word	index@(_Z21test_for_shfl_up_syncv)
        /*005c*/ 	.word	0x00000010


	//----- nvinfo : EIATTR_REGCOUNT
	.align		4
.L_24:
        /*0060*/ 	.byte	0x04, 0x2f
        /*0062*/ 	.short	(.L_26 - .L_25)
	.align		4
.L_25:
        /*0064*/ 	.word	index@(_Z23test_for_shfl_down_syncv)
        /*0068*/ 	.word	0x00000018


	//----- nvinfo : EIATTR_FRAME_SIZE
	.align		4
.L_26:
        /*006c*/ 	.byte	0x04, 0x11
        /*006e*/ 	.short	(.L_28 - .L_27)
	.align		4
.L_27:
        /*0070*/ 	.word	index@(_Z23test_for_shfl_down_syncv)
        /*0074*/ 	.word	0x00000010


	//----- nvinfo : EIATTR_REGCOUNT
	.align		4
.L_28:
        /*0078*/ 	.byte	0x04, 0x2f
        /*007a*/ 	.short	(.L_30 - .L_29)
	.align		4
.L_29:
        /*007c*/ 	.word	index@(_Z18test_shuf_xor_syncv)
        /*0080*/ 	.word	0x00000018


	//----- nvinfo : EIATTR_FRAME_SIZE
	.align		4
.L_30:
        /*0084*/ 	.byte	0x04, 0x11
        /*0086*/ 	.short	(.L_32 - .L_31)
	.align		4
.L_31:
        /*0088*/ 	.word	index@(_Z18test_shuf_xor_syncv)
        /*008c*/ 	.word	0x00000008


	//----- nvinfo : EIATTR_MIN_STACK_SIZE
	.align		4
.L_32:
        /*0090*/ 	.byte	0x04, 0x12
        /*0092*/ 	.short	(.L_34 - .L_33)
	.align		4
.L_33:
        /*0094*/ 	.word	index@(_Z18test_shuf_xor_syncv)
        /*0098*/ 	.word	0x00000008


	//----- nvinfo : EIATTR_MIN_STACK_SIZE
	.align		4
.L_34:
        /*009c*/ 	.byte	0x04, 0x12
        /*009e*/ 	.short	(.L_36 - .L_35)
	.align		4
.L_35:
        /*00a0*/ 	.word	index@(_Z23test_for_shfl_down_syncv)
        /*00a4*/ 	.word	0x00000010


	//----- nvinfo : EIATTR_MIN_STACK_SIZE
	.align		4
.L_36:
        /*00a8*/ 	.byte	0x04, 0x12
        /*00aa*/ 	.short	(.L_38 - .L_37)
	.align		4
.L_37:
        /*00ac*/ 	.word	index@(_Z21test_for_shfl_up_syncv)
        /*00b0*/ 	.word	0x00000010


	//----- nvinfo : EIATTR_MIN_STACK_SIZE
	.align		4
.L_38:
        /*00b4*/ 	.byte	0x04, 0x12
        /*00b6*/ 	.short	(.L_40 - .L_39)
	.align		4
.L_39:
        /*00b8*/ 	.word	index@(_Z5bcasti)
        /*00bc*/ 	.word	0x00000008


	//----- nvinfo : EIATTR_MIN_STACK_SIZE
	.align		4
.L_40:
        /*00c0*/ 	.byte	0x04, 0x12
        /*00c2*/ 	.short	(.L_42 - .L_41)
	.align		4
.L_41:
        /*00c4*/ 	.word	index@(_Z12wrap_shufflePi)
        /*00c8*/ 	.word	0x00000000


	//----- nvinfo : EIATTR_MIN_STACK_SIZE
	.align		4
.L_42:
        /*00cc*/ 	.byte	0x04, 0x12
        /*00ce*/ 	.short	(.L_44 - .L_43)
	.align		4
.L_43:
        /*00d0*/ 	.word	index@(_Z8vote_allPiS_i)
        /*00d4*/ 	.word	0x00000008
.L_44:


//--------------------- .nv.compat                --------------------------
	.section	.nv.compat,"",@"SHT_CUDA_COMPAT_INFO"
	.align	4
        /*0000*/ 	.byte	0x02, 0x09, 0x00, 0x00, 0x02, 0x02, 0x01, 0x00, 0x02, 0x05, 0x05, 0x00, 0x03, 0x07, 0x01, 0x01
        /*0010*/ 	.byte	0x02, 0x03, 0x00, 0x00, 0x02, 0x06, 0x01, 0x00, 0x04, 0x0b, 0x08, 0x00, 0x09, 0x00, 0x00, 0x00
        /*0020*/ 	.byte	0x00, 0x00, 0x00, 0x00


//--------------------- .nv.info._Z18test_shuf_xor_syncv --------------------------
	.section	.nv.info._Z18test_shuf_xor_syncv,"",@"SHT_CUDA_INFO"
	.sectionflags	@""
	.align	4


	//----- nvinfo : EIATTR_CUDA_API_VERSION
	.align		4
        /*0000*/ 	.byte	0x04, 0x37
        /*0002*/ 	.short	(.L_46 - .L_45)
.L_45:
        /*0004*/ 	.word	0x00000082


	//----- nvinfo : EIATTR_SPARSE_MMA_MASK
	.align		4
.L_46:
        /*0008*/ 	.byte	0x03, 0x50
        /*000a*/ 	.short	0x0000


	//----- nvinfo : EIATTR_MAXREG_COUNT
	.align		4
        /*000c*/ 	.byte	0x03, 0x1b
        /*000e*/ 	.short	0x00ff


	//----- nvinfo : EIATTR_EXTERNS
	.align		4
        /*0010*/ 	.byte	0x04, 0x0f
        /*0012*/ 	.short	(.L_48 - .L_47)


	//   ....[0]....
	.align		4
.L_47:
        /*0014*/ 	.word	index@(vprintf)


	//----- nvinfo : EIATTR_MERCURY_ISA_VERSION
	.align		4
.L_48:
        /*0018*/ 	.byte	0x03, 0x5f
        /*001a*/ 	.short	0x0101


	//----- nvinfo : EIATTR_COOP_GROUP_MASK_REGIDS
	.align		4
        /*001c*/ 	.byte	0x04, 0x29
        /*001e*/ 	.short	(.L_50 - .L_49)


	//   ....[0]....
.L_49:
        /*0020*/ 	.word	0xffffffff


	//----- nvinfo : EIATTR_COOP_GROUP_INSTR_OFFSETS
	.align		4
.L_50:
        /*0024*/ 	.byte	0x04, 0x28
        /*0026*/ 	.short	(.L_52 - .L_51)


	//   ....[0]....
.L_51:
        /*0028*/ 	.word	0x000000c0


	//----- nvinfo : EIATTR_VRC_CTA_INIT_COUNT
	.align		4
.L_52:
        /*002c*/ 	.byte	0x02, 0x4a
	.zero		1
	.zero		1


	//----- nvinfo : EIATTR_SYSCALL_OFFSETS
	.align		4
        /*0030*/ 	.byte	0x04, 0x46
        /*0032*/ 	.short	(.L_54 - .L_53)


	//   ....[0]....
.L_53:
        /*0034*/ 	.word	0x000000f0


	//----- nvinfo : EIATTR_EXIT_INSTR_OFFSETS
	.align		4
.L_54:
        /*0038*/ 	.byte	0x04, 0x1c
        /*003a*/ 	.short	(.L_56 - .L_55)


	//   ....[0]....
.L_55:
        /*003c*/ 	.word	0x00000100


	//----- nvinfo : EIATTR_SW_WAR
	.align		4
.L_56:
        /*0040*/ 	.byte	0x04, 0x36
        /*0042*/ 	.short	(.L_58 - .L_57)
.L_57:
        /*0044*/ 	.word	0x00000008
.L_58:


//--------------------- .nv.info._Z23test_for_shfl_down_syncv --------------------------
	.section	.nv.info._Z23test_for_shfl_down_syncv,"",@"SHT_CUDA_INFO"
	.sectionflags	@""
	.align	4


	//----- nvinfo : EIATTR_CUDA_API_VERSION
	.align		4
        /*0000*/ 	.byte	0x04, 0x37
        /*0002*/ 	.short	(.L_60 - .L_59)
.L_59:
        /*0004*/ 	.word	0x00000082


	//----- nvinfo : EIATTR_SPARSE_MMA_MASK
	.align		4
.L_60:
        /*0008*/ 	.byte	0x03, 0x50
        /*000a*/ 	.short	0x0000


	//----- nvinfo : EIATTR_MAXREG_COUNT
	.align		4
        /*000c*/ 	.byte	0x03, 0x1b
        /*000e*/ 	.short	0x00ff


	//----- nvinfo : EIATTR_EXTERNS
	.align		4
        /*0010*/ 	.byte	0x04, 0x0f
        /*0012*/ 	.short	(.L_62 - .L_61)


	//   ....[0]....
	.align		4
.L_61:
        /*0014*/ 	.word	index@(vprintf)


	//----- nvinfo : EIATTR_MERCURY_ISA_VERSION
	.align		4
.L_62:
        /*0018*/ 	.byte	0x03, 0x5f
        /*001a*/ 	.short	0x0101


	//----- nvinfo : EIATTR_COOP_GROUP_MASK_REGIDS
	.align		4
        /*001c*/ 	.byte	0x04, 0x29
        /*001e*/ 	.short	(.L_64 - .L_63)


	//   ....[0]....
.L_63:
        /*0020*/ 	.word	0xffffffff


	//   ....[1]....
        /*0024*/ 	.word	0x0500000f


	//----- nvinfo : EIATTR_COOP_GROUP_INSTR_OFFSETS
	.align		4
.L_64:
        /*0028*/ 	.byte	0x04, 0x28
        /*002a*/ 	.short	(.L_66 - .L_65)


	//   ....[0]....
.L_65:
        /*002c*/ 	.word	0x000001c0


	//   ....[1]....
        /*0030*/ 	.word	0x000002d0


	//----- nvinfo : EIATTR_VRC_CTA_INIT_COUNT
	.align		4
.L_66:
        /*0034*/ 	.byte	0x02, 0x4a
	.zero		1
	.zero		1


	//----- nvinfo : EIATTR_SYSCALL_OFFSETS
	.align		4
        /*0038*/ 	.byte	0x04, 0x46
        /*003a*/ 	.short	(.L_68 - .L_67)


	//   ....[0]....
.L_67:
        /*003c*/ 	.word	0x00000120


	//   ....[1]....
        /*0040*/ 	.word	0x00000190


	//   ....[2]....
        /*0044*/ 	.word	0x00000260


	//----- nvinfo : EIATTR_EXIT_INSTR_OFFSETS
	.align		4
.L_68:
        /*0048*/ 	.byte	0x04, 0x1c
        /*004a*/ 	.short	(.L_70 - .L_69)


	//   ....[0]....
.L_69:
        /*004c*/ 	.word	0x00000270


	//----- nvinfo : EIATTR_SW_WAR
	.align		4
.L_70:
        /*0050*/ 	.byte	0x04, 0x36
        /*0052*/ 	.short	(.L_72 - .L_71)
.L_71:
        /*0054*/ 	.word	0x00000008
.L_72:


//--------------------- .nv.info._Z21test_for_shfl_up_syncv --------------------------
	.section	.nv.info._Z21test_for_shfl_up_syncv,"",@"SHT_CUDA_INFO"
	.sectionflags	@""
	.align	4


	//----- nvinfo : EIATTR_CUDA_API_VERSION
	.align		4
        /*0000*/ 	.byte	0x04, 0x37
        /*0002*/ 	.short	(.L_74 - .L_73)
.L_73:
        /*0004*/ 	.word	0x00000082


	//----- nvinfo : EIATTR_SPARSE_MMA_MASK
	.align		4
.L_74:
        /*0008*/ 	.byte	0x03, 0x50
        /*000a*/ 	.short	0x0000


	//----- nvinfo : EIATTR_MAXREG_COUNT
	.align		4
        /*000c*/ 	.byte	0x03, 0x1b
        /*000e*/ 	.short	0x00ff


	//----- nvinfo : EIATTR_EXTERNS
	.align		4
        /*0010*/ 	.byte	0x04, 0x0f
        /*0012*/ 	.short	(.L_76 - .L_75)


	//   ....[0]....
	.align		4
.L_75:
        /*0014*/ 	.word	index@(vprintf)


	//----- nvinfo : EIATTR_MERCURY_ISA_VERSION
	.align		4
.L_76:
        /*0018*/ 	.byte	0x03, 0x5f
        /*001a*/ 	.short	0x0101


	//----- nvinfo : EIATTR_COOP_GROUP_MASK_REGIDS
	.align		4
        /*001c*/ 	.byte	0x04, 0x29
        /*001e*/ 	.short	(.L_78 - .L_77)


	//   ....[0]....
.L_77:
        /*0020*/ 	.word	0xffffffff


	//   ....[1]....
        /*0024*/ 	.word	0xffffffff


	//   ....[2]....
        /*0028*/ 	.word	0x0500000f


	//   ....[3]....
        /*002c*/ 	.word	0x0500000f


	//----- nvinfo : EIATTR_COOP_GROUP_INSTR_OFFSETS
	.align		4
.L_78:
        /*0030*/ 	.byte	0x04, 0x28
        /*0032*/ 	.short	(.L_80 - .L_79)


	//   ....[0]....
.L_79:
        /*0034*/ 	.word	0x000001c0


	//   ....[1]....
        /*0038*/ 	.word	0x000002e0


	//   ....[2]....
        /*003c*/ 	.word	0x00000430


	//   ....[3]....
        /*0040*/ 	.word	0x00000590


	//----- nvinfo : EIATTR_VRC_CTA_INIT_COUNT
	.align		4
.L_80:
        /*0044*/ 	.byte	0x02, 0x4a
	.zero		1
	.zero		1


	//----- nvinfo : EIATTR_SYSCALL_OFFSETS
	.align		4
        /*0048*/ 	.byte	0x04, 0x46
        /*004a*/ 	.short	(.L_82 - .L_81)


	//   ....[0]....
.L_81:
        /*004c*/ 	.word	0x00000120


	//   ....[1]....
        /*0050*/ 	.word	0x00000190


	//   ....[2]....
        /*0054*/ 	.word	0x00000260


	//   ....[3]....
        /*0058*/ 	.word	0x000002d0


	//   ....[4]....
        /*005c*/ 	.word	0x00000380


	//   ....[5]....
        /*0060*/ 	.word	0x000004b0


	//   ....[6]....
        /*0064*/ 	.word	0x00000520


	//----- nvinfo : EIATTR_EXIT_INSTR_OFFSETS
	.align		4
.L_82:
        /*0068*/ 	.byte	0x04, 0x1c
        /*006a*/ 	.short	(.L_84 - .L_83)


	//   ....[0]....
.L_83:
        /*006c*/ 	.word	0x00000390


	//----- nvinfo : EIATTR_CRS_STACK_SIZE
	.align		4
.L_84:
        /*0070*/ 	.byte	0x04, 0x1e
        /*0072*/ 	.short	(.L_86 - .L_85)
.L_85:
        /*0074*/ 	.word	0x00000000


	//----- nvinfo : EIATTR_SW_WAR
	.align		4
.L_86:
        /*0078*/ 	.byte	0x04, 0x36
        /*007a*/ 	.short	(.L_88 - .L_87)
.L_87:
        /*007c*/ 	.word	0x00000008
.L_88:


//--------------------- .nv.info._Z5bcasti        --------------------------
	.section	.nv.info._Z5bcasti,"",@"SHT_CUDA_INFO"
	.sectionflags	@""
	.align	4


	//----- nvinfo : EIATTR_CUDA_API_VERSION
	.align		4
        /*0000*/ 	.byte	0x04, 0x37
        /*0002*/ 	.short	(.L_90 - .L_89)
.L_89:
        /*0004*/ 	.word	0x00000082


	//----- nvinfo : EIATTR_KPARAM_INFO
	.align		4
.L_90:
        /*0008*/ 	.byte	0x04, 0x17
        /*000a*/ 	.short	(.L_92 - .L_91)
.L_91:
        /*000c*/ 	.word	0x00000000
        /*0010*/ 	.short	0x0000
        /*0012*/ 	.short	0x0000
        /*0014*/ 	.byte	0x00, 0xf0, 0x11, 0x00


	//----- nvinfo : EIATTR_SPARSE_MMA_MASK
	.align		4
.L_92:
        /*0018*/ 	.byte	0x03, 0x50
        /*001a*/ 	.short	0x0000


	//----- nvinfo : EIATTR_MAXREG_COUNT
	.align		4
        /*001c*/ 	.byte	0x03, 0x1b
        /*001e*/ 	.short	0x00ff


	//----- nvinfo : EIATTR_EXTERNS
	.align		4
        /*0020*/ 	.byte	0x04, 0x0f
        /*0022*/ 	.short	(.L_94 - .L_93)


	//   ....[0]....
	.align		4
.L_93:
        /*0024*/ 	.word	index@(vprintf)


	//----- nvinfo : EIATTR_MERCURY_ISA_VERSION
	.align		4
.L_94:
        /*0028*/ 	.byte	0x03, 0x5f
        /*002a*/ 	.short	0x0101


	//----- nvinfo : EIATTR_INT_WARP_WIDE_INSTR_OFFSETS
	.align		4
        /*002c*/ 	.byte	0x04, 0x31
        /*002e*/ 	.short	(.L_96 - .L_95)


	//   ....[0]....
.L_95:
        /*0030*/ 	.word	0x000002f0


	//   ....[1]....
        /*0034*/ 	.word	0x00000300


	//   ....[2]....
        /*0038*/ 	.word	0x00000310


	//----- nvinfo : EIATTR_COOP_GROUP_MASK_REGIDS
	.align		4
.L_96:
        /*003c*/ 	.byte	0x04, 0x29
        /*003e*/ 	.short	(.L_98 - .L_97)


	//   ....[0]....
.L_97:
        /*0040*/ 	.word	0xffffffff


	//   ....[1]....
        /*0044*/ 	.word	0x050000ff


	//   ....[2]....
        /*0048*/ 	.word	0x05000010


	//   ....[3]....
        /*004c*/ 	.word	0x0500000f


	//   ....[4]....
        /*0050*/ 	.word	0x0500000f


	//----- nvinfo : EIATTR_COOP_GROUP_INSTR_OFFSETS
	.align		4
.L_98:
        /*0054*/ 	.byte	0x04, 0x28
        /*0056*/ 	.short	(.L_100 - .L_99)


	//   ....[0]....
.L_99:
        /*0058*/ 	.word	0x00000100


	//   ....[1]....
        /*005c*/ 	.word	0x000001e0


	//   ....[2]....
        /*0060*/ 	.word	0x00000340


	//   ....[3]....
        /*0064*/ 	.word	0x000004b0


	//   ....[4]....
        /*0068*/ 	.word	0x00000550


	//----- nvinfo : EIATTR_VRC_CTA_INIT_COUNT
	.align		4
.L_100:
        /*006c*/ 	.byte	0x02, 0x4a
	.zero		1
	.zero		1


	//----- nvinfo : EIATTR_SYSCALL_OFFSETS
	.align		4
        /*0070*/ 	.byte	0x04, 0x46
        /*0072*/ 	.short	(.L_102 - .L_101)


	//   ....[0]....
.L_101:
        /*0074*/ 	.word	0x00000120


	//   ....[1]....
        /*0078*/ 	.word	0x000001b0


	//   ....[2]....
        /*007c*/ 	.word	0x00000250


	//   ....[3]....
        /*0080*/ 	.word	0x000002e0


	//   ....[4]....
        /*0084*/ 	.word	0x000003b0


	//   ....[5]....
        /*0088*/ 	.word	0x00000440


	//----- nvinfo : EIATTR_EXIT_INSTR_OFFSETS
	.align		4
.L_102:
        /*008c*/ 	.byte	0x04, 0x1c
        /*008e*/ 	.short	(.L_104 - .L_103)


	//   ....[0]....
.L_103:
        /*0090*/ 	.word	0x00000450


	//----- nvinfo : EIATTR_CRS_STACK_SIZE
	.align		4
.L_104:
        /*0094*/ 	.byte	0x04, 0x1e
        /*0096*/ 	.short	(.L_106 - .L_105)
.L_105:
        /*0098*/ 	.word	0x00000000


	//----- nvinfo : EIATTR_CBANK_PARAM_SIZE
	.align		4
.L_106:
        /*009c*/ 	.byte	0x03, 0x19
        /*009e*/ 	.short	0x0004


	//----- nvinfo : EIATTR_PARAM_CBANK
	.align		4
        /*00a0*/ 	.byte	0x04, 0x0a
        /*00a2*/ 	.short	(.L_108 - .L_107)
	.align		4
.L_107:
        /*00a4*/ 	.word	index@(.nv.constant0._Z5bcasti)
        /*00a8*/ 	.short	0x0380
        /*00aa*/ 	.short	0x0004


	//----- nvinfo : EIATTR_SW_WAR
	.align		4
.L_108:
        /*00ac*/ 	.byte	0x04, 0x36
        /*00ae*/ 	.short	(.L_110 - .L_109)
.L_109:
        /*00b0*/ 	.word	0x00000008
.L_110:


//--------------------- .nv.info._Z12wrap_shufflePi --------------------------
	.section	.nv.info._Z12wrap_shufflePi,"",@"SHT_CUDA_INFO"
	.sectionflags	@""
	.align	4


	//----- nvinfo : EIATTR_CUDA_API_VERSION
	.align		4
        /*0000*/ 	.byte	0x04, 0x37
        /*0002*/ 	.short	(.L_112 - .L_111)
.L_111:
        /*0004*/ 	.word	0x00000082


	//----- nvinfo : EIATTR_KPARAM_INFO
	.align		4
.L_112:
        /*0008*/ 	.byte	0x04, 0x17
        /*000a*/ 	.short	(.L_114 - .L_113)
.L_113:
        /*000c*/ 	.word	0x00000000
        /*0010*/ 	.short	0x0000
        /*0012*/ 	.short	0x0000
        /*0014*/ 	.byte	0x00, 0xf5, 0x21, 0x00


	//----- nvinfo : EIATTR_SPARSE_MMA_MASK
	.align		4
.L_114:
        /*0018*/ 	.byte	0x03, 0x50
        /*001a*/ 	.short	0x0000


	//----- nvinfo : EIATTR_MAXREG_COUNT
	.align		4
        /*001c*/ 	.byte	0x03, 0x1b
        /*001e*/ 	.short	0x00ff


	//----- nvinfo : EIATTR_MERCURY_ISA_VERSION
	.align		4
        /*0020*/ 	.byte	0x03, 0x5f
        /*0022*/ 	.short	0x0101


	//----- nvinfo : EIATTR_VRC_CTA_INIT_COUNT
	.align		4
        /*0024*/ 	.byte	0x02, 0x4a
	.zero		1
	.zero		1


	//----- nvinfo : EIATTR_EXIT_INSTR_OFFSETS
	.align		4
        /*0028*/ 	.byte	0x04, 0x1c
        /*002a*/ 	.short	(.L_116 - .L_115)


	//   ....[0]....
.L_115:
        /*002c*/ 	.word	0x00000010


	//----- nvinfo : EIATTR_CBANK_PARAM_SIZE
	.align		4
.L_116:
        /*0030*/ 	.byte	0x03, 0x19
        /*0032*/ 	.short	0x0008


	//----- nvinfo : EIATTR_PARAM_CBANK
	.align		4
        /*0034*/ 	.byte	0x04, 0x0a
        /*0036*/ 	.short	(.L_118 - .L_117)
	.align		4
.L_117:
        /*0038*/ 	.word	index@(.nv.constant0._Z12wrap_shufflePi)
        /*003c*/ 	.short	0x0380
        /*003e*/ 	.short	0x0008


	//----- nvinfo : EIATTR_SW_WAR
	.align		4
.L_118:
        /*0040*/ 	.byte	0x04, 0x36
        /*0042*/ 	.short	(.L_120 - .L_119)
.L_119:
        /*0044*/ 	.word	0x00000008
.L_120:


//--------------------- .nv.info._Z8vote_allPiS_i --------------------------
	.section	.nv.info._Z8vote_allPiS_i,"",@"SHT_CUDA_INFO"
	.sectionflags	@""
	.align	4


	//----- nvinfo : EIATTR_CUDA_API_VERSION
	.align		4
        /*0000*/ 	.byte	0x04, 0x37
        /*0002*/ 	.short	(.L_122 - .L_121)
.L_121:
        /*0004*/ 	.word	0x00000082


	//----- nvinfo : EIATTR_KPARAM_INFO
	.align		4
.L_122:
        /*0008*/ 	.byte	0x04, 0x17
        /*000a*/ 	.short	(.L_124 - .L_123)
.L_123:
        /*000c*/ 	.word	0x00000000
        /*0010*/ 	.short	0x0002
        /*0012*/ 	.short	0x0010
        /*0014*/ 	.byte	0x00, 0xf0, 0x11, 0x00


	//----- nvinfo : EIATTR_KPARAM_INFO
	.align		4
.L_124:
        /*0018*/ 	.byte	0x04, 0x17
        /*001a*/ 	.short	(.L_126 - .L_125)
.L_125:
        /*001c*/ 	.word	0x00000000
        /*0020*/ 	.short	0x0001
        /*0022*/ 	.short	0x0008
        /*0024*/ 	.byte	0x00, 0xf5, 0x21, 0x00


	//----- nvinfo : EIATTR_KPARAM_INFO
	.align		4
.L_126:
        /*0028*/ 	.byte	0x04, 0x17
        /*002a*/ 	.short	(.L_128 - .L_127)
.L_127:
        /*002c*/ 	.word	0x00000000
        /*0030*/ 	.short	0x0000
        /*0032*/ 	.short	0x0000
        /*0034*/ 	.byte	0x00, 0xf5, 0x21, 0x00


	//----- nvinfo : EIATTR_SPARSE_MMA_MASK
	.align		4
.L_128:
        /*0038*/ 	.byte	0x03, 0x50
        /*003a*/ 	.short	0x0000


	//----- nvinfo : EIATTR_MAXREG_COUNT
	.align		4
        /*003c*/ 	.byte	0x03, 0x1b
        /*003e*/ 	.short	0x00ff


	//----- nvinfo : EIATTR_EXTERNS
	.align		4
        /*0040*/ 	.byte	0x04, 0x0f
        /*0042*/ 	.short	(.L_130 - .L_129)


	//   ....[0]....
	.align		4
.L_129:
        /*0044*/ 	.word	index@(vprintf)


	//----- nvinfo : EIATTR_MERCURY_ISA_VERSION
	.align		4
.L_130:
        /*0048*/ 	.byte	0x03, 0x5f
        /*004a*/ 	.short	0x0101


	//----- nvinfo : EIATTR_COOP_GROUP_MASK_REGIDS
	.align		4
        /*004c*/ 	.byte	0x04, 0x29
        /*004e*/ 	.short	(.L_132 - .L_131)


	//   ....[0]....
.L_131:
        /*0050*/ 	.word	0xffffffff


	//----- nvinfo : EIATTR_COOP_GROUP_INSTR_OFFSETS
	.align		4
.L_132:
        /*0054*/ 	.byte	0x04, 0x28
        /*0056*/ 	.short	(.L_134 - .L_133)


	//   ....[0]....
.L_133:
        /*0058*/ 	.word	0x00000160


	//----- nvinfo : EIATTR_VRC_CTA_INIT_COUNT
	.align		4
.L_134:
        /*005c*/ 	.byte	0x02, 0x4a
	.zero		1
	.zero		1


	//----- nvinfo : EIATTR_SYSCALL_OFFSETS
	.align		4
        /*0060*/ 	.byte	0x04, 0x46
        /*0062*/ 	.short	(.L_136 - .L_135)


	//   ....[0]....
.L_135:
        /*0064*/ 	.word	0x000001b0


	//----- nvinfo : EIATTR_EXIT_INSTR_OFFSETS
	.align		4
.L_136:
        /*0068*/ 	.byte	0x04, 0x1c
        /*006a*/ 	.short	(.L_138 - .L_137)


	//   ....[0]....
.L_137:
        /*006c*/ 	.word	0x00000090


	//   ....[1]....
        /*0070*/ 	.word	0x000001c0


	//----- nvinfo : EIATTR_CRS_STACK_SIZE
	.align		4
.L_138:
        /*0074*/ 	.byte	0x04, 0x1e
        /*0076*/ 	.short	(.L_140 - .L_139)
.L_139:
        /*0078*/ 	.word	0x00000000


	//----- nvinfo : EIATTR_CBANK_PARAM_SIZE
	.align		4
.L_140:
        /*007c*/ 	.byte	0x03, 0x19
        /*007e*/ 	.short	0x0014


	//----- nvinfo : EIATTR_PARAM_CBANK
	.align		4
        /*0080*/ 	.byte	0x04, 0x0a
        /*0082*/ 	.short	(.L_142 - .L_141)
	.align		4
.L_141:
        /*0084*/ 	.word	index@(.nv.constant0._Z8vote_allPiS_i)
        /*0088*/ 	.short	0x0380
        /*008a*/ 	.short	0x0014


	//----- nvinfo : EIATTR_SW_WAR
	.align		4
.L_142:
        /*008c*/ 	.byte	0x04, 0x36
        /*008e*/ 	.short	(.L_144 - .L_143)
.L_143:
        /*0090*/ 	.word	0x00000008
.L_144:


//--------------------- .nv.callgraph             --------------------------
	.section	.nv.callgraph,"",@"SHT_CUDA_CALLGRAPH"
	.align	4
	.sectionentsize	8
	.align		4
        /*0000*/ 	.word	0x00000000
	.align		4
        /*0004*/ 	.word	0xffffffff
	.align		4
        /*0008*/ 	.word	index@(_Z18test_shuf_xor_syncv)
	.align		4
        /*000c*/ 	.word	index@(vprintf)
	.align		4
        /*0010*/ 	.word	index@(_Z23test_for_shfl_down_syncv)
	.align		4
        /*0014*/ 	.word	index@(vprintf)
	.align		4
        /*0018*/ 	.word	index@(_Z21test_for_shfl_up_syncv)
	.align		4
        /*001c*/ 	.word	index@(vprintf)
	.align		4
        /*0020*/ 	.word	index@(_Z5bcasti)
	.align		4
        /*0024*/ 	.word	index@(vprintf)
	.align		4
        /*0028*/ 	.word	index@(_Z8vote_allPiS_i)
	.align		4
        /*002c*/ 	.word	index@(vprintf)
	.align		4
        /*0030*/ 	.word	0x00000000
	.align		4
        /*0034*/ 	.word	0xfffffffe
	.align		4
        /*0038*/ 	.word	0x00000000
	.align		4
        /*003c*/ 	.word	0xfffffffd
	.align		4
        /*0040*/ 	.word	0x00000000
	.align		4
        /*0044*/ 	.word	0xfffffffc


//--------------------- .nv.constant4             --------------------------
	.section	.nv.constant4,"a",@progbits
	.align	8
	.align		8
.nv.constant4:
        /*0000*/ 	.dword	vprintf
	.align		8
        /*0008*/ 	.dword	$str
	.align		8
        /*0010*/ 	.dword	$str$1
	.align		8
        /*0018*/ 	.dword	$str$2
	.align		8
        /*0020*/ 	.dword	$str$3
	.align		8
        /*0028*/ 	.dword	$str$4
	.align		8
        /*0030*/ 	.dword	$str$5
	.align		8
        /*0038*/ 	.dword	$str$6
	.align		8
        /*0040*/ 	.dword	$str$7
	.align		8
        /*0048*/ 	.dword	$str$8


//--------------------- .text._Z18test_shuf_xor_syncv --------------------------
	.section	.text._Z18test_shuf_xor_syncv,"ax",@progbits
	.align	128
        .global         _Z18test_shuf_xor_syncv
        .type           _Z18test_shuf_xor_syncv,@function
        .size           _Z18test_shuf_xor_syncv,(.L_x_39 - _Z18test_shuf_xor_syncv)
        .other          _Z18test_shuf_xor_syncv,@"STO_CUDA_ENTRY STV_DEFAULT"
_Z18test_shuf_xor_syncv:
.text._Z18test_shuf_xor_syncv:
[----:B------:R-:W0:Y:S01]  /*0000*/  LDC R1, c[0x0][0x37c] ;  /* 0x0000df00ff017b82 */ /* 0x000e220000000800 */
[----:B------:R-:W1:Y:S01]  /*0010*/  S2R R8, SR_TID.X ;  /* 0x0000000000087919 */ /* 0x000e620000002100 */
[----:B0-----:R-:W-:Y:S01]  /*0020*/  VIADD R1, R1, 0xfffffff8 ;  /* 0xfffffff801017836 */ /* 0x001fe20000000000 */
[----:B------:R-:W-:Y:S01]  /*0030*/  MOV R0, 0x0 ;  /* 0x0000000000007802 */ /* 0x000fe20000000f00 */
[----:B------:R-:W0:Y:S04]  /*0040*/  LDCU UR4, c[0x0][0x2f8] ;  /* 0x00005f00ff0477ac */ /* 0x000e280008000800 */
[----:B------:R2:W3:Y:S01]  /*0050*/  LDC.64 R2, c[0x4][R0] ;  /* 0x0100000000027b82 */ /* 0x0004e20000000a00 */
[----:B------:R-:W4:Y:S01]  /*0060*/  LDCU.64 UR6, c[0x4][0x40] ;  /* 0x01000800ff0677ac */ /* 0x000f220008000a00 */
[----:B------:R-:W5:Y:S01]  /*0070*/  LDCU UR5, c[0x0][0x2fc] ;  /* 0x00005f80ff0577ac */ /* 0x000f620008000800 */
[----:B0-----:R-:W-:Y:S01]  /*0080*/  IADD3 R6, P0, PT, R1, UR4, RZ ;  /* 0x0000000401067c10 */ /* 0x001fe2000ff1e0ff */
[----:B----4-:R-:W-:Y:S01]  /*0090*/  IMAD.U32 R4, RZ, RZ, UR6 ;  /* 0x00000006ff047e24 */ /* 0x010fe2000f8e00ff */
[----:B------:R-:W-:-:S03]  /*00a0*/  MOV R5, UR7 ;  /* 0x0000000700057c02 */ /* 0x000fc60008000f00 */
[----:B-----5:R-:W-:Y:S01]  /*00b0*/  IMAD.X R7, RZ, RZ, UR5, P0 ;  /* 0x00000005ff077e24 */ /* 0x020fe200080e06ff */
[----:B-1----:R-:W0:Y:S04]  /*00c0*/  SHFL.BFLY PT, R9, R8, 0x1, 0x1f ;  /* 0x0c201f0008097f89 */ /* 0x002e2800000e0000 */
[----:B0-----:R2:W-:Y:S03]  /*00d0*/  STL.64 [R1], R8 ;  /* 0x0000000801007387 */ /* 0x0015e60000100a00 */
[----:B------:R-:W-:-:S07]  /*00e0*/  LEPC R20, `(.L_x_0) ;  /* 0x000000001014794e */ /* 0x000fce0000000000 */
[----:B--23--:R-:W-:Y:S05]  /*00f0*/  CALL.ABS.NOINC R2 ;  /* 0x0000000002007343 */ /* 0x00cfea0003c00000 */
.L_x_0:
[----:B------:R-:W-:Y:S05]  /*0100*/  EXIT ;  /* 0x000000000000794d */ /* 0x000fea0003800000 */
.L_x_1:
[----:B------:R-:W-:-:S00]  /*0110*/  BRA `(.L_x_1) ;  /* 0xfffffffc00fc7947 */ /* 0x000fc0000383ffff */
[----:B------:R-:W-:-:S00]  /*0120*/  NOP ;  /* 0x0000000000007918 */ /* 0x000fc00000000000 */
        /* <DEDUP_REMOVED lines=13> */
.L_x_39:


//--------------------- .text._Z23test_for_shfl_down_syncv --------------------------
	.section	.text._Z23test_for_shfl_down_syncv,"ax",@progbits
	.align	128
        .global         _Z23test_for_shfl_down_syncv
        .type           _Z23test_for_shfl_down_syncv,@function
        .size           _Z23test_for_shfl_down_syncv,(.L_x_40 - _Z23test_for_shfl_down_syncv)
        .other          _Z23test_for_shfl_down_syncv,@"STO_CUDA_ENTRY STV_DEFAULT"
_Z23test_for_shfl_down_syncv:
.text._Z23test_for_shfl_down_syncv:
[----:B------:R-:W0:Y:S01]  /*0000*/  LDC R1, c[0x0][0x37c] ;  /* 0x0000df00ff017b82 */ /* 0x000e220000000800 */
[----:B------:R-:W1:Y:S01]  /*0010*/  S2R R16, SR_TID.X ;  /* 0x0000000000107919 */ /* 0x000e620000002100 */
[----:B------:R-:W2:Y:S01]  /*0020*/  LDCU UR4, c[0x0][0x2f8] ;  /* 0x00005f00ff0477ac */ /* 0x000ea20008000800 */
[----:B0-----:R-:W-:Y:S01]  /*0030*/  VIADD R1, R1, 0xfffffff0 ;  /* 0xfffffff001017836 */ /* 0x001fe20000000000 */
[----:B------:R-:W-:Y:S01]  /*0040*/  MOV R19, 0x0 ;  /* 0x0000000000137802 */ /* 0x000fe20000000f00 */
[----:B------:R-:W0:Y:S03]  /*0050*/  LDCU UR5, c[0x0][0x2fc] ;  /* 0x00005f80ff0577ac */ /* 0x000e260008000800 */
[----:B------:R3:W4:Y:S01]  /*0060*/  LDC.64 R8, c[0x4][R19] ;  /* 0x0100000013087b82 */ /* 0x0007220000000a00 */
[----:B------:R-:W5:Y:S01]  /*0070*/  LDCU.64 UR6, c[0x4][0x30] ;  /* 0x01000600ff0677ac */ /* 0x000f620008000a00 */
[----:B--2---:R-:W-:-:S05]  /*0080*/  IADD3 R2, P0, PT, R1, UR4, RZ ;  /* 0x0000000401027c10 */ /* 0x004fca000ff1e0ff */
[----:B0-----:R-:W-:Y:S02]  /*0090*/  IMAD.X R18, RZ, RZ, UR5, P0 ;  /* 0x00000005ff127e24 */ /* 0x001fe400080e06ff */
[----:B------:R-:W-:Y:S01]  /*00a0*/  IMAD.MOV.U32 R6, RZ, RZ, R2 ;  /* 0x000000ffff067224 */ /* 0x000fe200078e0002 */
[----:B-----5:R-:W-:Y:S01]  /*00b0*/  MOV R4, UR6 ;  /* 0x0000000600047c02 */ /* 0x020fe20008000f00 */
[----:B------:R-:W-:Y:S01]  /*00c0*/  IMAD.U32 R5, RZ, RZ, UR7 ;  /* 0x00000007ff057e24 */ /* 0x000fe2000f8e00ff */
[----:B------:R-:W-:Y:S02]  /*00d0*/  MOV R7, R18 ;  /* 0x0000001200077202 */ /* 0x000fe40000000f00 */
[----:B-1----:R-:W-:-:S05]  /*00e0*/  LOP3.LUT R17, R16, 0x1f, RZ, 0xc0, !PT ;  /* 0x0000001f10117812 */ /* 0x002fca00078ec0ff */
[----:B------:R3:W-:Y:S04]  /*00f0*/  STL.64 [R1], R16 ;  /* 0x0000001001007387 */ /* 0x0007e80000100a00 */
[----:B------:R3:W-:Y:S02]  /*0100*/  STL [R1+0x8], R17 ;  /* 0x0000081101007387 */ /* 0x0007e40000100800 */
[----:B------:R-:W-:-:S07]  /*0110*/  LEPC R20, `(.L_x_2) ;  /* 0x000000001014794e */ /* 0x000fce0000000000 */
[----:B---34-:R-:W-:Y:S05]  /*0120*/  CALL.ABS.NOINC R8 ;  /* 0x0000000008007343 */ /* 0x018fea0003c00000 */
.L_x_2:
[----:B------:R0:W1:Y:S01]  /*0130*/  LDC.64 R8, c[0x4][R19] ;  /* 0x0100000013087b82 */ /* 0x0000620000000a00 */
[----:B------:R-:W2:Y:S01]  /*0140*/  LDCU.64 UR4, c[0x4][0x38] ;  /* 0x01000700ff0477ac */ /* 0x000ea20008000a00 */
[----:B------:R-:W-:Y:S01]  /*0150*/  CS2R R6, SRZ ;  /* 0x0000000000067805 */ /* 0x000fe2000001ff00 */
[----:B--2---:R-:W-:Y:S02]  /*0160*/  IMAD.U32 R4, RZ, RZ, UR4 ;  /* 0x00000004ff047e24 */ /* 0x004fe4000f8e00ff */
[----:B0-----:R-:W-:-:S07]  /*0170*/  IMAD.U32 R5, RZ, RZ, UR5 ;  /* 0x00000005ff057e24 */ /* 0x001fce000f8e00ff */
[----:B------:R-:W-:-:S07]  /*0180*/  LEPC R20, `(.L_x_3) ;  /* 0x000000001014794e */ /* 0x000fce0000000000 */
[----:B-1----:R-:W-:Y:S05]  /*0190*/  CALL.ABS.NOINC R8 ;  /* 0x0000000008007343 */ /* 0x002fea0003c00000 */
.L_x_3:
[----:B------:R-:W-:-:S03]  /*01a0*/  UMOV UR4, 0xffffffff ;  /* 0xffffffff00047882 */ /* 0x000fc60000000000 */
[----:B------:R-:W-:Y:S05]  /*01b0*/  BRA.DIV UR4, `(.L_x_4) ;  /* 0x0000000204307947 */ /* 0x000fea000b800000 */
[----:B------:R0:W1:Y:S02]  /*01c0*/  SHFL.DOWN PT, R21, R17, 0x2, 0x1f ;  /* 0x08401f0011157f89 */ /* 0x00006400000e0000 */
.L_x_7:
[----:B------:R-:W-:Y:S01]  /*01d0*/  MOV R20, R17 ;  /* 0x0000001100147202 */ /* 0x000fe20000000f00 */
[----:B------:R2:W3:Y:S01]  /*01e0*/  LDC.64 R8, c[0x4][R19] ;  /* 0x0100000013087b82 */ /* 0x0004e20000000a00 */
[----:B------:R-:W4:Y:S01]  /*01f0*/  LDCU.64 UR4, c[0x4][0x40] ;  /* 0x01000800ff0477ac */ /* 0x000f220008000a00 */
[----:B------:R-:W-:Y:S01]  /*0200*/  MOV R6, R2 ;  /* 0x0000000200067202 */ /* 0x000fe20000000f00 */
[----:B------:R-:W-:Y:S01]  /*0210*/  IMAD.MOV.U32 R7, RZ, RZ, R18 ;  /* 0x000000ffff077224 */ /* 0x000fe200078e0012 */
[----:B-1----:R2:W-:Y:S01]  /*0220*/  STL.64 [R1], R20 ;  /* 0x0000001401007387 */ /* 0x0025e20000100a00 */
[----:B----4-:R-:W-:Y:S02]  /*0230*/  IMAD.U32 R4, RZ, RZ, UR4 ;  /* 0x00000004ff047e24 */ /* 0x010fe4000f8e00ff */
[----:B--2---:R-:W-:-:S07]  /*0240*/  IMAD.U32 R5, RZ, RZ, UR5 ;  /* 0x00000005ff057e24 */ /* 0x004fce000f8e00ff */
[----:B------:R-:W-:-:S07]  /*0250*/  LEPC R20, `(.L_x_5) ;  /* 0x000000001014794e */ /* 0x000fce0000000000 */
[----:B0--3--:R-:W-:Y:S05]  /*0260*/  CALL.ABS.NOINC R8 ;  /* 0x0000000008007343 */ /* 0x009fea0003c00000 */
.L_x_5:
[----:B------:R-:W-:Y:S05]  /*0270*/  EXIT ;  /* 0x000000000000794d */ /* 0x000fea0003800000 */
.L_x_4:
[----:B------:R-:W-:Y:S01]  /*0280*/  HFMA2 R11, -RZ, RZ, 0, 1.847743988037109375e-06 ;  /* 0x0000001fff0b7431 */ /* 0x000fe200000001ff */
[----:B------:R-:W-:Y:S01]  /*0290*/  MOV R13, R17 ;  /* 0x00000011000d7202 */ /* 0x000fe20000000f00 */
[----:B------:R-:W-:Y:S02]  /*02a0*/  IMAD.MOV.U32 R12, RZ, RZ, 0x2 ;  /* 0x00000002ff0c7424 */ /* 0x000fe400078e00ff */
[----:B------:R-:W-:-:S07]  /*02b0*/  IMAD.MOV.U32 R15, RZ, RZ, -0x1 ;  /* 0xffffffffff0f7424 */ /* 0x000fce00078e00ff */
[----:B------:R-:W-:Y:S05]  /*02c0*/  WARPSYNC.COLLECTIVE R15, `(.L_x_6) ;  /* 0x000000000f087348 */ /* 0x000fea0003c00000 */
[----:B------:R0:W1:Y:S02]  /*02d0*/  SHFL.DOWN P6, R14, R13, R12, R11 ;  /* 0x0800000c0d0e7389 */ /* 0x00006400000c000b */
[----:B01----:R-:W-:Y:S05]  /*02e0*/  ENDCOLLECTIVE ;  /* 0x000000000000791b */ /* 0x003fea0003800000 */
.L_x_6:
[----:B------:R-:W-:Y:S01]  /*02f0*/  MOV R21, R14 ;  /* 0x0000000e00157202 */ /* 0x000fe20000000f00 */
[----:B------:R-:W-:Y:S06]  /*0300*/  BRA `(.L_x_7) ;  /* 0xfffffffc00b07947 */ /* 0x000fec000383ffff */
.L_x_8:
        /* <DEDUP_REMOVED lines=15> */
.L_x_40:


//--------------------- .text._Z21test_for_shfl_up_syncv --------------------------
	.section	.text._Z21test_for_shfl_up_syncv,"ax",@progbits
	.align	128
        .global         _Z21test_for_shfl_up_syncv
        .type           _Z21test_for_shfl_up_syncv,@function
        .size           _Z21test_for_shfl_up_syncv,(.L_x_41 - _Z21test_for_shfl_up_syncv)
        .other          _Z21test_for_shfl_up_syncv,@"STO_CUDA_ENTRY STV_DEFAULT"
_Z21test_for_shfl_up_syncv:
.text._Z21test_for_shfl_up_syncv:
        /* <DEDUP_REMOVED lines=19> */
.L_x_9:
[----:B------:R0:W1:Y:S01]  /*0130*/  LDC.64 R8, c[0x4][R19] ;  /* 0x0100000013087b82 */ /* 0x0000620000000a00 */
[----:B------:R-:W2:Y:S01]  /*0140*/  LDCU.64 UR4, c[0x4][0x38] ;  /* 0x01000700ff0477ac */ /* 0x000ea20008000a00 */
[----:B------:R-:W-:Y:S01]  /*0150*/  CS2R R6, SRZ ;  /* 0x0000000000067805 */ /* 0x000fe2000001ff00 */
[----:B--2---:R-:W-:Y:S02]  /*0160*/  IMAD.U32 R4, RZ, RZ, UR4 ;  /* 0x00000004ff047e24 */ /* 0x004fe4000f8e00ff */
[----:B0-----:R-:W-:-:S07]  /*0170*/  IMAD.U32 R5, RZ, RZ, UR5 ;  /* 0x00000005ff057e24 */ /* 0x001fce000f8e00ff */
[----:B------:R-:W-:-:S07]  /*0180*/  LEPC R20, `(.L_x_10) ;  /* 0x000000001014794e */ /* 0x000fce0000000000 */
[----:B-1----:R-:W-:Y:S05]  /*0190*/  CALL.ABS.NOINC R8 ;  /* 0x0000000008007343 */ /* 0x002fea0003c00000 */
.L_x_10:
[----:B------:R-:W-:-:S03]  /*01a0*/  UMOV UR4, 0xffffffff ;  /* 0xffffffff00047882 */ /* 0x000fc60000000000 */
[----:B------:R-:W-:Y:S05]  /*01b0*/  BRA.DIV UR4, `(.L_x_11) ;  /* 0x0000000204787947 */ /* 0x000fea000b800000 */
[----:B------:R-:W0:Y:S01]  /*01c0*/  SHFL.UP PT, R21, R17, 0x2, RZ ;  /* 0x0440000011157989 */ /* 0x000e2200000e00ff */
[----:B------:R-:W-:Y:S01]  /*01d0*/  MOV R20, R17 ;  /* 0x0000001100147202 */ /* 0x000fe20000000f00 */
[----:B------:R1:W2:Y:S01]  /*01e0*/  LDC.64 R8, c[0x4][R19] ;  /* 0x0100000013087b82 */ /* 0x0002a20000000a00 */
[----:B------:R-:W3:Y:S01]  /*01f0*/  LDCU.64 UR4, c[0x4][0x40] ;  /* 0x01000800ff0477ac */ /* 0x000ee20008000a00 */
[----:B------:R-:W-:Y:S01]  /*0200*/  MOV R6, R18 ;  /* 0x0000001200067202 */ /* 0x000fe20000000f00 */
[----:B------:R-:W-:Y:S02]  /*0210*/  IMAD.MOV.U32 R7, RZ, RZ, R2 ;  /* 0x000000ffff077224 */ /* 0x000fe400078e0002 */
[----:B---3--:R-:W-:Y:S02]  /*0220*/  IMAD.U32 R4, RZ, RZ, UR4 ;  /* 0x00000004ff047e24 */ /* 0x008fe4000f8e00ff */
[----:B------:R-:W-:Y:S01]  /*0230*/  IMAD.U32 R5, RZ, RZ, UR5 ;  /* 0x00000005ff057e24 */ /* 0x000fe2000f8e00ff */
[----:B0-----:R1:W-:Y:S06]  /*0240*/  STL.64 [R1], R20 ;  /* 0x0000001401007387 */ /* 0x0013ec0000100a00 */
[----:B-1----:R-:W-:-:S07]  /*0250*/  LEPC R20, `(.L_x_12) ;  /* 0x000000001014794e */ /* 0x002fce0000000000 */
[----:B--2---:R-:W-:Y:S05]  /*0260*/  CALL.ABS.NOINC R8 ;  /* 0x0000000008007343 */ /* 0x004fea0003c00000 */
.L_x_12:
[----:B------:R0:W1:Y:S01]  /*0270*/  LDC.64 R8, c[0x4][R19] ;  /* 0x0100000013087b82 */ /* 0x0000620000000a00 */
[----:B------:R-:W2:Y:S01]  /*0280*/  LDCU.64 UR4, c[0x4][0x48] ;  /* 0x01000900ff0477ac */ /* 0x000ea20008000a00 */
[----:B------:R-:W-:Y:S01]  /*0290*/  CS2R R6, SRZ ;  /* 0x0000000000067805 */ /* 0x000fe2000001ff00 */
[----:B--2---:R-:W-:Y:S01]  /*02a0*/  IMAD.U32 R4, RZ, RZ, UR4 ;  /* 0x00000004ff047e24 */ /* 0x004fe2000f8e00ff */
[----:B0-----:R-:W-:-:S07]  /*02b0*/  MOV R5, UR5 ;  /* 0x0000000500057c02 */ /* 0x001fce0008000f00 */
[----:B------:R-:W-:-:S07]  /*02c0*/  LEPC R20, `(.L_x_13) ;  /* 0x000000001014794e */ /* 0x000fce0000000000 */
[----:B-1----:R-:W-:Y:S05]  /*02d0*/  CALL.ABS.NOINC R8 ;  /* 0x0000000008007343 */ /* 0x002fea0003c00000 */
.L_x_13:
[----:B------:R0:W1:Y:S02]  /*02e0*/  SHFL.UP PT, R11, R17, 0x2, 0x1800 ;  /* 0x04580000110b7f89 */ /* 0x00006400000e0000 */
.L_x_20:
[----:B------:R-:W-:Y:S01]  /*02f0*/  IMAD.MOV.U32 R10, RZ, RZ, R17 ;  /* 0x000000ffff0a7224 */ /* 0x000fe200078e0011 */
[----:B------:R2:W3:Y:S01]  /*0300*/  LDC.64 R8, c[0x4][R19] ;  /* 0x0100000013087b82 */ /* 0x0004e20000000a00 */
[----:B------:R-:W4:Y:S01]  /*0310*/  LDCU.64 UR4, c[0x4][0x40] ;  /* 0x01000800ff0477ac */ /* 0x000f220008000a00 */
[----:B------:R-:W-:Y:S02]  /*0320*/  IMAD.MOV.U32 R6, RZ, RZ, R18 ;  /* 0x000000ffff067224 */ /* 0x000fe400078e0012 */
[----:B-1----:R2:W-:Y:S01]  /*0330*/  STL.64 [R1], R10 ;  /* 0x0000000a01007387 */ /* 0x0025e20000100a00 */
[----:B------:R-:W-:Y:S02]  /*0340*/  IMAD.MOV.U32 R7, RZ, RZ, R2 ;  /* 0x000000ffff077224 */ /* 0x000fe400078e0002 */
[----:B----4-:R-:W-:Y:S01]  /*0350*/  IMAD.U32 R4, RZ, RZ, UR4 ;  /* 0x00000004ff047e24 */ /* 0x010fe2000f8e00ff */
[----:B--2---:R-:W-:-:S07]  /*0360*/  MOV R5, UR5 ;  /* 0x0000000500057c02 */ /* 0x004fce0008000f00 */
[----:B------:R-:W-:-:S07]  /*0370*/  LEPC R20, `(.L_x_14) ;  /* 0x000000001014794e */ /* 0x000fce0000000000 */
[----:B0--3--:R-:W-:Y:S05]  /*0380*/  CALL.ABS.NOINC R8 ;  /* 0x0000000008007343 */ /* 0x009fea0003c00000 */
.L_x_14:
[----:B------:R-:W-:Y:S05]  /*0390*/  EXIT ;  /* 0x000000000000794d */ /* 0x000fea0003800000 */
.L_x_11:
[----:B------:R-:W-:Y:S01]  /*03a0*/  MOV R13, R17 ;  /* 0x00000011000d7202 */ /* 0x000fe20000000f00 */
[----:B------:R-:W-:Y:S01]  /*03b0*/  IMAD.MOV.U32 R12, RZ, RZ, 0x2 ;  /* 0x00000002ff0c7424 */ /* 0x000fe200078e00ff */
[----:B------:R-:W-:Y:S01]  /*03c0*/  MOV R15, 0xffffffff ;  /* 0xffffffff000f7802 */ /* 0x000fe20000000f00 */
[----:B------:R-:W-:Y:S01]  /*03d0*/  IMAD.MOV.U32 R11, RZ, RZ, RZ ;  /* 0x000000ffff0b7224 */ /* 0x000fe200078e00ff */
[----:B------:R0:W1:Y:S01]  /*03e0*/  LDC.64 R8, c[0x4][R19] ;  /* 0x0100000013087b82 */ /* 0x0000620000000a00 */
[----:B------:R-:W-:Y:S01]  /*03f0*/  IMAD.MOV.U32 R20, RZ, RZ, R17 ;  /* 0x000000ffff147224 */ /* 0x000fe200078e0011 */
[----:B------:R-:W-:Y:S01]  /*0400*/  MOV R7, R2 ;  /* 0x0000000200077202 */ /* 0x000fe20000000f00 */
[----:B------:R-:W-:-:S07]  /*0410*/  IMAD.MOV.U32 R6, RZ, RZ, R18 ;  /* 0x000000ffff067224 */ /* 0x000fce00078e0012 */
[----:B01----:R-:W-:Y:S05]  /*0420*/  WARPSYNC.COLLECTIVE R15, `(.L_x_15) ;  /* 0x000000000f087348 */ /* 0x003fea0003c00000 */
[----:B------:R2:W3:Y:S02]  /*0430*/  SHFL.UP P6, R14, R13, R12, R11 ;  /* 0x0400000c0d0e7389 */ /* 0x0004e400000c000b */
[----:B0123--:R-:W-:Y:S05]  /*0440*/  ENDCOLLECTIVE ;  /* 0x000000000000791b */ /* 0x00ffea0003800000 */
.L_x_15:
[----:B------:R-:W0:Y:S02]  /*0450*/  LDCU.64 UR4, c[0x4][0x40] ;  /* 0x01000800ff0477ac */ /* 0x000e240008000a00 */
[----:B0-----:R-:W-:Y:S01]  /*0460*/  MOV R4, UR4 ;  /* 0x0000000400047c02 */ /* 0x001fe20008000f00 */
[----:B------:R-:W-:Y:S02]  /*0470*/  IMAD.U32 R5, RZ, RZ, UR5 ;  /* 0x00000005ff057e24 */ /* 0x000fe4000f8e00ff */
[----:B------:R-:W-:-:S05]  /*0480*/  IMAD.MOV.U32 R21, RZ, RZ, R14 ;  /* 0x000000ffff157224 */ /* 0x000fca00078e000e */
[----:B------:R0:W-:Y:S02]  /*0490*/  STL.64 [R1], R20 ;  /* 0x0000001401007387 */ /* 0x0001e40000100a00 */
[----:B0-----:R-:W-:-:S07]  /*04a0*/  LEPC R20, `(.L_x_16) ;  /* 0x000000001014794e */ /* 0x001fce0000000000 */
[----:B------:R-:W-:Y:S05]  /*04b0*/  CALL.ABS.NOINC R8 ;  /* 0x0000000008007343 */ /* 0x000fea0003c00000 */
.L_x_16:
[----:B------:R0:W1:Y:S01]  /*04c0*/  LDC.64 R8, c[0x4][R19] ;  /* 0x0100000013087b82 */ /* 0x0000620000000a00 */
[----:B------:R-:W2:Y:S01]  /*04d0*/  LDCU.64 UR4, c[0x4][0x48] ;  /* 0x01000900ff0477ac */ /* 0x000ea20008000a00 */
[----:B------:R-:W-:Y:S01]  /*04e0*/  CS2R R6, SRZ ;  /* 0x0000000000067805 */ /* 0x000fe2000001ff00 */
[----:B--2---:R-:W-:Y:S02]  /*04f0*/  IMAD.U32 R4, RZ, RZ, UR4 ;  /* 0x00000004ff047e24 */ /* 0x004fe4000f8e00ff */
[----:B0-----:R-:W-:-:S07]  /*0500*/  IMAD.U32 R5, RZ, RZ, UR5 ;  /* 0x00000005ff057e24 */ /* 0x001fce000f8e00ff */
[----:B------:R-:W-:-:S07]  /*0510*/  LEPC R20, `(.L_x_17) ;  /* 0x000000001014794e */ /* 0x000fce0000000000 */
[----:B-1----:R-:W-:Y:S05]  /*0520*/  CALL.ABS.NOINC R8 ;  /* 0x0000000008007343 */ /* 0x002fea0003c00000 */
.L_x_17:
[----:B------:R-:W-:Y:S01]  /*0530*/  HFMA2 R11, -RZ, RZ, 0, 0.001953125 ;  /* 0x00001800ff0b7431 */ /* 0x000fe200000001ff */
[----:B------:R-:W-:Y:S01]  /*0540*/  BSSY B0, `(.L_x_18) ;  /* 0x0000007000007945 */ /* 0x000fe20003800000 */
[----:B------:R-:W-:Y:S01]  /*0550*/  MOV R13, R17 ;  /* 0x00000011000d7202 */ /* 0x000fe20000000f00 */
[----:B------:R-:W-:Y:S02]  /*0560*/  IMAD.MOV.U32 R12, RZ, RZ, 0x2 ;  /* 0x00000002ff0c7424 */ /* 0x000fe400078e00ff */
[----:B------:R-:W-:-:S07]  /*0570*/  IMAD.MOV.U32 R15, RZ, RZ, -0x1 ;  /* 0xffffffffff0f7424 */ /* 0x000fce00078e00ff */
[----:B------:R-:W-:Y:S05]  /*0580*/  WARPSYNC.COLLECTIVE R15, `(.L_x_19) ;  /* 0x000000000f087348 */ /* 0x000fea0003c00000 */
[----:B------:R0:W1:Y:S02]  /*0590*/  SHFL.UP P6, R14, R13, R12, R11 ;  /* 0x0400000c0d0e7389 */ /* 0x00006400000c000b */
[----:B01----:R-:W-:Y:S05]  /*05a0*/  ENDCOLLECTIVE ;  /* 0x000000000000791b */ /* 0x003fea0003800000 */
.L_x_19:
[----:B------:R-:W-:Y:S05]  /*05b0*/  BSYNC B0 ;  /* 0x0000000000007941 */ /* 0x000fea0003800000 */
.L_x_18:
[----:B------:R-:W-:Y:S01]  /*05c0*/  MOV R11, R14 ;  /* 0x0000000e000b7202 */ /* 0x000fe20000000f00 */
[----:B------:R-:W-:Y:S06]  /*05d0*/  BRA `(.L_x_20) ;  /* 0xfffffffc00447947 */ /* 0x000fec000383ffff */
.L_x_21:
        /* <DEDUP_REMOVED lines=10> */
.L_x_41:


//--------------------- .text._Z5bcasti           --------------------------
	.section	.text._Z5bcasti,"ax",@progbits
	.align	128
        .global         _Z5bcasti
        .type           _Z5bcasti,@function
        .size           _Z5bcasti,(.L_x_42 - _Z5bcasti)
        .other          _Z5bcasti,@"STO_CUDA_ENTRY STV_DEFAULT"
_Z5bcasti:
.text._Z5bcasti:
[----:B------:R-:W0:Y:S01]  /*0000*/  LDC R1, c[0x0][0x37c] ;  /* 0x0000df00ff017b82 */ /* 0x000e220000000800 */
[----:B------:R-:W1:Y:S01]  /*0010*/  S2R R16, SR_TID.X ;  /* 0x0000000000107919 */ /* 0x000e620000002100 */
[----:B------:R-:W-:Y:S01]  /*0020*/  MOV R2, 0x0 ;  /* 0x0000000000027802 */ /* 0x000fe20000000f00 */
[----:B------:R-:W2:Y:S01]  /*0030*/  LDCU UR4, c[0x0][0x2f8] ;  /* 0x00005f00ff0477ac */ /* 0x000ea20008000800 */
[----:B0-----:R-:W-:Y:S01]  /*0040*/  VIADD R1, R1, 0xfffffff8 ;  /* 0xfffffff801017836 */ /* 0x001fe20000000000 */
[----:B------:R-:W-:-:S03]  /*0050*/  CS2R R6, SRZ ;  /* 0x0000000000067805 */ /* 0x000fc6000001ff00 */
[----:B------:R0:W3:Y:S01]  /*0060*/  LDC.64 R8, c[0x4][R2] ;  /* 0x0100000002087b82 */ /* 0x0000e20000000a00 */
[----:B------:R-:W4:Y:S01]  /*0070*/  LDCU.64 UR6, c[0x4][0x10] ;  /* 0x01000200ff0677ac */ /* 0x000f220008000a00 */
[----:B------:R-:W5:Y:S01]  /*0080*/  LDCU UR5, c[0x0][0x2fc] ;  /* 0x00005f80ff0577ac */ /* 0x000f620008000800 */
[----:B--2---:R-:W-:Y:S01]  /*0090*/  IADD3 R18, P0, PT, R1, UR4, RZ ;  /* 0x0000000401127c10 */ /* 0x004fe2000ff1e0ff */
[----:B----4-:R-:W-:Y:S01]  /*00a0*/  IMAD.U32 R4, RZ, RZ, UR6 ;  /* 0x00000006ff047e24 */ /* 0x010fe2000f8e00ff */
[----:B------:R-:W-:-:S03]  /*00b0*/  MOV R5, UR7 ;  /* 0x0000000700057c02 */ /* 0x000fc60008000f00 */
[----:B-----5:R-:W-:Y:S02]  /*00c0*/  IMAD.X R19, RZ, RZ, UR5, P0 ;  /* 0x00000005ff137e24 */ /* 0x020fe400080e06ff */
[C---:B-1----:R-:W-:Y:S01]  /*00d0*/  VIADD R23, R16.reuse, 0xffffffff ;  /* 0xffffffff10177836 */ /* 0x042fe20000000000 */
[----:B------:R-:W-:-:S04]  /*00e0*/  LOP3.LUT R16, R16, 0x1f, RZ, 0xc0, !PT ;  /* 0x0000001f10107812 */ /* 0x000fc800078ec0ff */
[----:B------:R-:W-:-:S05]  /*00f0*/  LOP3.LUT R23, R23, 0x1f, RZ, 0xc0, !PT ;  /* 0x0000001f17177812 */ /* 0x000fca00078ec0ff */
[----:B------:R0:W1:Y:S02]  /*0100*/  SHFL.IDX PT, R17, R16, R23, 0x1f ;  /* 0x00001f1710117589 */ /* 0x00006400000e0000 */
[----:B------:R-:W-:-:S07]  /*0110*/  LEPC R20, `(.L_x_22) ;  /* 0x000000001014794e */ /* 0x000fce0000000000 */
[----:B01-3--:R-:W-:Y:S05]  /*0120*/  CALL.ABS.NOINC R8 ;  /* 0x0000000008007343 */ /* 0x00bfea0003c00000 */
.L_x_22:
[----:B------:R0:W-:Y:S01]  /*0130*/  STL.64 [R1], R16 ;  /* 0x0000001001007387 */ /* 0x0001e20000100a00 */
[----:B------:R0:W1:Y:S01]  /*0140*/  LDC.64 R8, c[0x4][R2] ;  /* 0x0100000002087b82 */ /* 0x0000620000000a00 */
[----:B------:R-:W2:Y:S01]  /*0150*/  LDCU.64 UR4, c[0x4][0x18] ;  /* 0x01000300ff0477ac */ /* 0x000ea20008000a00 */
[----:B------:R-:W-:Y:S02]  /*0160*/  IMAD.MOV.U32 R6, RZ, RZ, R18 ;  /* 0x000000ffff067224 */ /* 0x000fe400078e0012 */
[----:B------:R-:W-:Y:S02]  /*0170*/  IMAD.MOV.U32 R7, RZ, RZ, R19 ;  /* 0x000000ffff077224 */ /* 0x000fe400078e0013 */
[----:B--2---:R-:W-:Y:S01]  /*0180*/  IMAD.U32 R4, RZ, RZ, UR4 ;  /* 0x00000004ff047e24 */ /* 0x004fe2000f8e00ff */
[----:B0-----:R-:W-:-:S07]  /*0190*/  MOV R5, UR5 ;  /* 0x0000000500057c02 */ /* 0x001fce0008000f00 */
[----:B------:R-:W-:-:S07]  /*01a0*/  LEPC R20, `(.L_x_23) ;  /* 0x000000001014794e */ /* 0x000fce0000000000 */
[----:B-1----:R-:W-:Y:S05]  /*01b0*/  CALL.ABS.NOINC R8 ;  /* 0x0000000008007343 */ /* 0x002fea0003c00000 */
.L_x_23:
[----:B------:R-:W-:-:S03]  /*01c0*/  UMOV UR4, URZ ;  /* 0x000000ff00047c82 */ /* 0x000fc60008000000 */
[----:B------:R-:W-:Y:S05]  /*01d0*/  BRA.DIV UR4, `(.L_x_24) ;  /* 0x0000000204a07947 */ /* 0x000fea000b800000 */
[----:B------:R0:W1:Y:S02]  /*01e0*/  SHFL.IDX PT, R17, R16, R23, 0x1f ;  /* 0x00001f1710117589 */ /* 0x00006400000e0000 */
.L_x_31:
[----:B------:R2:W3:Y:S01]  /*01f0*/  LDC.64 R8, c[0x4][R2] ;  /* 0x0100000002087b82 */ /* 0x0004e20000000a00 */
[----:B------:R-:W4:Y:S01]  /*0200*/  LDCU.64 UR4, c[0x4][0x20] ;  /* 0x01000400ff0477ac */ /* 0x000f220008000a00 */
[----:B------:R-:W-:Y:S02]  /*0210*/  CS2R R6, SRZ ;  /* 0x0000000000067805 */ /* 0x000fe4000001ff00 */
[----:B----4-:R-:W-:Y:S01]  /*0220*/  MOV R4, UR4 ;  /* 0x0000000400047c02 */ /* 0x010fe20008000f00 */
[----:B--2---:R-:W-:-:S07]  /*0230*/  IMAD.U32 R5, RZ, RZ, UR5 ;  /* 0x00000005ff057e24 */ /* 0x004fce000f8e00ff */
[----:B------:R-:W-:-:S07]  /*0240*/  LEPC R20, `(.L_x_25) ;  /* 0x000000001014794e */ /* 0x000fce0000000000 */
[----:B01-3--:R-:W-:Y:S05]  /*0250*/  CALL.ABS.NOINC R8 ;  /* 0x0000000008007343 */ /* 0x00bfea0003c00000 */
.L_x_25:
[----:B------:R0:W1:Y:S01]  /*0260*/  LDC.64 R8, c[0x4][R2] ;  /* 0x0100000002087b82 */ /* 0x0000620000000a00 */
[----:B------:R0:W-:Y:S01]  /*0270*/  STL.64 [R1], R16 ;  /* 0x0000001001007387 */ /* 0x0001e20000100a00 */
[----:B------:R-:W2:Y:S01]  /*0280*/  LDCU.64 UR4, c[0x4][0x18] ;  /* 0x01000300ff0477ac */ /* 0x000ea20008000a00 */
[----:B------:R-:W-:Y:S02]  /*0290*/  IMAD.MOV.U32 R6, RZ, RZ, R18 ;  /* 0x000000ffff067224 */ /* 0x000fe400078e0012 */
[----:B------:R-:W-:Y:S02]  /*02a0*/  IMAD.MOV.U32 R7, RZ, RZ, R19 ;  /* 0x000000ffff077224 */ /* 0x000fe400078e0013 */
[----:B--2---:R-:W-:Y:S01]  /*02b0*/  IMAD.U32 R4, RZ, RZ, UR4 ;  /* 0x00000004ff047e24 */ /* 0x004fe2000f8e00ff */
[----:B0-----:R-:W-:-:S07]  /*02c0*/  MOV R5, UR5 ;  /* 0x0000000500057c02 */ /* 0x001fce0008000f00 */
[----:B------:R-:W-:-:S07]  /*02d0*/  LEPC R20, `(.L_x_26) ;  /* 0x000000001014794e */ /* 0x000fce0000000000 */
[----:B-1----:R-:W-:Y:S05]  /*02e0*/  CALL.ABS.NOINC R8 ;  /* 0x0000000008007343 */ /* 0x002fea0003c00000 */
.L_x_26:
[----:B------:R-:W0:Y:S08]  /*02f0*/  MATCH.ANY R3, R16 ;  /* 0x00000000100373a1 */ /* 0x000e3000000e8000 */
[----:B------:R-:W1:Y:S01]  /*0300*/  REDUX.OR UR4, R16 ;  /* 0x00000000100473c4 */ /* 0x000e620000004000 */
[----:B------:R-:W-:Y:S02]  /*0310*/  VOTEU.ANY UR5, UPT, PT ;  /* 0x0000000000057886 */ /* 0x000fe400038e0100 */
[----:B0-----:R-:W-:-:S13]  /*0320*/  LOP3.LUT P0, RZ, R16, UR5, R3, 0x40, !PT ;  /* 0x0000000510ff7c12 */ /* 0x001fda000f804003 */
[----:B-1----:R-:W-:Y:S05]  /*0330*/  @!P0 BRA.DIV UR4, `(.L_x_27) ;  /* 0x00000002046c8947 */ /* 0x002fea000b800000 */
[----:B------:R0:W1:Y:S02]  /*0340*/  SHFL.IDX PT, R17, R16, R23, 0x1f ;  /* 0x00001f1710117589 */ /* 0x00006400000e0000 */
.L_x_34:
[----:B------:R2:W3:Y:S01]  /*0350*/  LDC.64 R8, c[0x4][R2] ;  /* 0x0100000002087b82 */ /* 0x0004e20000000a00 */
[----:B------:R-:W4:Y:S01]  /*0360*/  LDCU.64 UR4, c[0x4][0x28] ;  /* 0x01000500ff0477ac */ /* 0x000f220008000a00 */
[----:B------:R-:W-:Y:S02]  /*0370*/  CS2R R6, SRZ ;  /* 0x0000000000067805 */ /* 0x000fe4000001ff00 */
[----:B----4-:R-:W-:Y:S01]  /*0380*/  MOV R4, UR4 ;  /* 0x0000000400047c02 */ /* 0x010fe20008000f00 */
[----:B--2---:R-:W-:-:S07]  /*0390*/  IMAD.U32 R5, RZ, RZ, UR5 ;  /* 0x00000005ff057e24 */ /* 0x004fce000f8e00ff */
[----:B------:R-:W-:-:S07]  /*03a0*/  LEPC R20, `(.L_x_28) ;  /* 0x000000001014794e */ /* 0x000fce0000000000 */
[----:B01-3--:R-:W-:Y:S05]  /*03b0*/  CALL.ABS.NOINC R8 ;  /* 0x0000000008007343 */ /* 0x00bfea0003c00000 */
.L_x_28:
[----:B------:R-:W0:Y:S01]  /*03c0*/  LDC.64 R2, c[0x4][R2] ;  /* 0x0100000002027b82 */ /* 0x000e220000000a00 */
[----:B------:R1:W-:Y:S01]  /*03d0*/  STL.64 [R1], R16 ;  /* 0x0000001001007387 */ /* 0x0003e20000100a00 */
[----:B------:R-:W2:Y:S01]  /*03e0*/  LDCU.64 UR4, c[0x4][0x18] ;  /* 0x01000300ff0477ac */ /* 0x000ea20008000a00 */
[----:B------:R-:W-:Y:S02]  /*03f0*/  IMAD.MOV.U32 R6, RZ, RZ, R18 ;  /* 0x000000ffff067224 */ /* 0x000fe400078e0012 */
[----:B------:R-:W-:Y:S02]  /*0400*/  IMAD.MOV.U32 R7, RZ, RZ, R19 ;  /* 0x000000ffff077224 */ /* 0x000fe400078e0013 */
[----:B--2---:R-:W-:Y:S01]  /*0410*/  IMAD.U32 R4, RZ, RZ, UR4 ;  /* 0x00000004ff047e24 */ /* 0x004fe2000f8e00ff */
[----:B-1----:R-:W-:-:S07]  /*0420*/  MOV R5, UR5 ;  /* 0x0000000500057c02 */ /* 0x002fce0008000f00 */
[----:B------:R-:W-:-:S07]  /*0430*/  LEPC R20, `(.L_x_29) ;  /* 0x000000001014794e */ /* 0x000fce0000000000 */
[----:B0-----:R-:W-:Y:S05]  /*0440*/  CALL.ABS.NOINC R2 ;  /* 0x0000000002007343 */ /* 0x001fea0003c00000 */
.L_x_29:
[----:B------:R-:W-:Y:S05]  /*0450*/  EXIT ;  /* 0x000000000000794d */ /* 0x000fea0003800000 */
.L_x_24:
[----:B------:R-:W-:Y:S01]  /*0460*/  HFMA2 R15, -RZ, RZ, 0, 0 ;  /* 0x00000000ff0f7431 */ /* 0x000fe200000001ff */
[----:B------:R-:W-:Y:S01]  /*0470*/  MOV R13, R16 ;  /* 0x00000010000d7202 */ /* 0x000fe20000000f00 */
[----:B------:R-:W-:Y:S02]  /*0480*/  IMAD.MOV.U32 R12, RZ, RZ, R23 ;  /* 0x000000ffff0c7224 */ /* 0x000fe400078e0017 */
[----:B------:R-:W-:-:S07]  /*0490*/  IMAD.MOV.U32 R11, RZ, RZ, 0x1f ;  /* 0x0000001fff0b7424 */ /* 0x000fce00078e00ff */
[----:B------:R-:W-:Y:S05]  /*04a0*/  WARPSYNC.COLLECTIVE R15, `(.L_x_30) ;  /* 0x000000000f087348 */ /* 0x000fea0003c00000 */
[----:B------:R0:W1:Y:S02]  /*04b0*/  SHFL.IDX P6, R14, R13, R12, R11 ;  /* 0x0000000c0d0e7389 */ /* 0x00006400000c000b */
[----:B01----:R-:W-:Y:S05]  /*04c0*/  ENDCOLLECTIVE ;  /* 0x000000000000791b */ /* 0x003fea0003800000 */
.L_x_30:
[----:B------:R-:W-:Y:S01]  /*04d0*/  IMAD.MOV.U32 R17, RZ, RZ, R14 ;  /* 0x000000ffff117224 */ /* 0x000fe200078e000e */
[----:B------:R-:W-:Y:S06]  /*04e0*/  BRA `(.L_x_31) ;  /* 0xfffffffc00407947 */ /* 0x000fec000383ffff */
.L_x_27:
[----:B------:R-:W-:Y:S01]  /*04f0*/  BSSY B0, `(.L_x_32) ;  /* 0x0000008000007945 */ /* 0x000fe20003800000 */
[--C-:B------:R-:W-:Y:S01]  /*0500*/  IMAD.MOV.U32 R13, RZ, RZ, R16.reuse ;  /* 0x000000ffff0d7224 */ /* 0x100fe200078e0010 */
[----:B------:R-:W-:Y:S01]  /*0510*/  MOV R12, R23 ;  /* 0x00000017000c7202 */ /* 0x000fe20000000f00 */
[----:B------:R-:W-:Y:S02]  /*0520*/  IMAD.MOV.U32 R11, RZ, RZ, 0x1f ;  /* 0x0000001fff0b7424 */ /* 0x000fe400078e00ff */
[----:B------:R-:W-:-:S07]  /*0530*/  IMAD.MOV.U32 R15, RZ, RZ, R16 ;  /* 0x000000ffff0f7224 */ /* 0x000fce00078e0010 */
[----:B------:R-:W-:Y:S05]  /*0540*/  WARPSYNC.COLLECTIVE R15, `(.L_x_33) ;  /* 0x000000000f087348 */ /* 0x000fea0003c00000 */
[----:B------:R0:W1:Y:S02]  /*0550*/  SHFL.IDX P6, R14, R13, R12, R11 ;  /* 0x0000000c0d0e7389 */ /* 0x00006400000c000b */
[----:B01----:R-:W-:Y:S05]  /*0560*/  ENDCOLLECTIVE ;  /* 0x000000000000791b */ /* 0x003fea0003800000 */
.L_x_33:
[----:B------:R-:W-:Y:S05]  /*0570*/  BSYNC B0 ;  /* 0x0000000000007941 */ /* 0x000fea0003800000 */
.L_x_32:
[----:B------:R-:W-:Y:S01]  /*0580*/  MOV R17, R14 ;  /* 0x0000000e00117202 */ /* 0x000fe20000000f00 */
[----:B------:R-:W-:Y:S06]  /*0590*/  BRA `(.L_x_34) ;  /* 0xfffffffc006c7947 */ /* 0x000fec000383ffff */
.L_x_35:
        /* <DEDUP_REMOVED lines=14> */
.L_x_42:


//--------------------- .text._Z12wrap_shufflePi  --------------------------
	.section	.text._Z12wrap_shufflePi,"ax",@progbits
	.align	128
        .global         _Z12wrap_shufflePi
        .type           _Z12wrap_shufflePi,@function
        .size           _Z12wrap_shufflePi,(.L_x_43 - _Z12wrap_shufflePi)
        .other          _Z12wrap_shufflePi,@"STO_CUDA_ENTRY STV_DEFAULT"
_Z12wrap_shufflePi:
.text._Z12wrap_shufflePi:
[----:B------:R-:W-:Y:S01]  /*0000*/  LDC R1, c[0x0][0x37c] ;  /* 0x0000df00ff017b82 */ /* 0x000fe20000000800 */
[----:B------:R-:W-:Y:S05]  /*0010*/  EXIT ;  /* 0x000000000000794d */ /* 0x000fea0003800000 */
.L_x_36:
        /* <DEDUP_REMOVED lines=14> */
.L_x_43:


//--------------------- .text._Z8vote_allPiS_i    --------------------------
	.section	.text._Z8vote_allPiS_i,"ax",@progbits
	.align	128
        .global         _Z8vote_allPiS_i
        .type           _Z8vote_allPiS_i,@function
        .size           _Z8vote_allPiS_i,(.L_x_44 - _Z8vote_allPiS_i)
        .other          _Z8vote_allPiS_i,@"STO_CUDA_ENTRY STV_DEFAULT"
_Z8vote_allPiS_i:
.text._Z8vote_allPiS_i:
[----:B------:R-:W0:Y:S01]  /*0000*/  LDC R1, c[0x0][0x37c] ;  /* 0x0000df00ff017b82 */ /* 0x000e220000000800 */
[----:B------:R-:W1:Y:S01]  /*0010*/  S2R R10, SR_TID.X ;  /* 0x00000000000a7919 */ /* 0x000e620000002100 */
[----:B------:R-:W1:Y:S01]  /*0020*/  LDCU UR6, c[0x0][0x390] ;  /* 0x00007200ff0677ac */ /* 0x000e620008000800 */
[----:B0-----:R-:W-:Y:S01]  /*0030*/  VIADD R1, R1, 0xfffffff8 ;  /* 0xfffffff801017836 */ /* 0x001fe20000000000 */
[----:B------:R-:W0:Y:S01]  /*0040*/  LDCU UR4, c[0x0][0x2f8] ;  /* 0x00005f00ff0477ac */ /* 0x000e220008000800 */
[----:B------:R-:W2:Y:S03]  /*0050*/  LDCU UR5, c[0x0][0x2fc] ;  /* 0x00005f80ff0577ac */ /* 0x000ea60008000800 */
[----:B0-----:R-:W-:-:S05]  /*0060*/  IADD3 R6, P1, PT, R1, UR4, RZ ;  /* 0x0000000401067c10 */ /* 0x001fca000ff3e0ff */
[----:B--2---:R-:W-:Y:S01]  /*0070*/  IMAD.X R7, RZ, RZ, UR5, P1 ;  /* 0x00000005ff077e24 */ /* 0x004fe200088e06ff */
[----:B-1----:R-:W-:-:S13]  /*0080*/  ISETP.GT.AND P0, PT, R10, UR6, PT ;  /* 0x000000060a007c0c */ /* 0x002fda000bf04270 */
[----:B------:R-:W-:Y:S05]  /*0090*/  @P0 EXIT ;  /* 0x000000000000094d */ /* 0x000fea0003800000 */
[----:B------:R-:W0:Y:S01]  /*00a0*/  LDC.64 R4, c[0x0][0x380] ;  /* 0x0000e000ff047b82 */ /* 0x000e220000000a00 */
[----:B------:R-:W1:Y:S07]  /*00b0*/  LDCU.64 UR4, c[0x0][0x358] ;  /* 0x00006b00ff0477ac */ /* 0x000e6e0008000a00 */
[----:B------:R-:W2:Y:S01]  /*00c0*/  LDC.64 R2, c[0x0][0x388] ;  /* 0x0000e200ff027b82 */ /* 0x000ea20000000a00 */
[----:B------:R-:W-:Y:S01]  /*00d0*/  MOV R0, 0x0 ;  /* 0x0000000000007802 */ /* 0x000fe20000000f00 */
[----:B------:R-:W3:Y:S01]  /*00e0*/  LDCU.64 UR6, c[0x4][0x8] ;  /* 0x01000100ff0677ac */ /* 0x000ee20008000a00 */
[----:B0-----:R-:W-:-:S06]  /*00f0*/  IMAD.WIDE.U32 R4, R10, 0x4, R4 ;  /* 0x000000040a047825 */ /* 0x001fcc00078e0004 */
[----:B-1----:R3:W4:Y:S01]  /*0100*/  LDG.E R4, desc[UR4][R4.64] ;  /* 0x0000000404047981 */ /* 0x002722000c1e1900 */
[----:B------:R0:W1:Y:S01]  /*0110*/  LDC.64 R8, c[0x4][R0] ;  /* 0x0100000000087b82 */ /* 0x0000620000000a00 */
[----:B--2---:R-:W-:-:S04]  /*0120*/  IMAD.WIDE.U32 R2, R10, 0x4, R2 ;  /* 0x000000040a027825 */ /* 0x004fc800078e0002 */
[----:B---3--:R-:W-:Y:S01]  /*0130*/  IMAD.U32 R5, RZ, RZ, UR7 ;  /* 0x00000007ff057e24 */ /* 0x008fe2000f8e00ff */
[----:B----4-:R-:W-:Y:S01]  /*0140*/  ISETP.NE.AND P0, PT, R4, RZ, PT ;  /* 0x000000ff0400720c */ /* 0x010fe20003f05270 */
[----:B------:R-:W-:-:S12]  /*0150*/  IMAD.U32 R4, RZ, RZ, UR6 ;  /* 0x00000006ff047e24 */ /* 0x000fd8000f8e00ff */
[----:B------:R-:W-:-:S04]  /*0160*/  VOTE.ALL P0, P0 ;  /* 0x0000000000ff7806 */ /* 0x000fc80000000000 */
[----:B------:R-:W-:-:S05]  /*0170*/  SEL R11, RZ, 0x1, !P0 ;  /* 0x00000001ff0b7807 */ /* 0x000fca0004000000 */
[----:B------:R0:W-:Y:S04]  /*0180*/  STL.64 [R1], R10 ;  /* 0x0000000a01007387 */ /* 0x0001e80000100a00 */
[----:B-1----:R0:W-:Y:S02]  /*0190*/  STG.E desc[UR4][R2.64], R11 ;  /* 0x0000000b02007986 */ /* 0x0021e4000c101904 */
[----:B------:R-:W-:-:S07]  /*01a0*/  LEPC R20, `(.L_x_37) ;  /* 0x000000001014794e */ /* 0x000fce0000000000 */
[----:B0-----:R-:W-:Y:S05]  /*01b0*/  CALL.ABS.NOINC R8 ;  /* 0x0000000008007343 */ /* 0x001fea0003c00000 */
.L_x_37:
[----:B------:R-:W-:Y:S05]  /*01c0*/  EXIT ;  /* 0x000000000000794d */ /* 0x000fea0003800000 */
.L_x_38:
        /* <DEDUP_REMOVED lines=11> */
.L_x_44:


//--------------------- .nv.global.init           --------------------------
	.section	.nv.global.init,"aw",@progbits
.nv.global.init:
	.type		$str$2,@object
	.size		$str$2,($str$3 - $str$2)
$str$2:
        /*0000*/ 	.byte	0x69, 0x64, 0x20, 0x25, 0x64, 0x3a, 0x25, 0x64, 0x0a, 0x00
	.type		$str$3,@object
	.size		$str$3,($str - $str$3)
$str$3:
        /*000a*/ 	.byte	0x6d, 0x61, 0x73, 0x6b, 0x20, 0x69, 0x73, 0x20, 0x30, 0x0a, 0x00
	.type		$str,@object
	.size		$str,($str$8 - $str)
$str:
        /*0015*/ 	.byte	0x69, 0x6e, 0x20, 0x69, 0x64, 0x20, 0x25, 0x64, 0x20, 0x3a, 0x20, 0x25, 0x64, 0x0a, 0x00
	.type		$str$8,@object
	.size		$str$8,($str$7 - $str$8)
$str$8:
        /*0024*/ 	.byte	0x77, 0x68, 0x65, 0x6e, 0x20, 0x77, 0x72, 0x61, 0x70, 0x5f, 0x73, 0x69, 0x7a, 0x65, 0x3d, 0x38
        /*0034*/ 	.byte	0x0a, 0x00
	.type		$str$7,@object
	.size		$str$7,($str$6 - $str$7)
$str$7:
        /*0036*/ 	.byte	0x69, 0x64, 0x20, 0x69, 0x73, 0x20, 0x25, 0x64, 0x2c, 0x6e, 0x20, 0x69, 0x73, 0x20, 0x25, 0x64
        /*0046*/ 	.byte	0x0a, 0x00
	.type		$str$6,@object
	.size		$str$6,($str$1 - $str$6)
$str$6:
        /*0048*/ 	.byte	0x77, 0x68, 0x65, 0x6e, 0x20, 0x77, 0x72, 0x61, 0x70, 0x5f, 0x73, 0x69, 0x7a, 0x65, 0x3d, 0x33
        /*0058*/ 	.byte	0x32, 0x0a, 0x00
	.type		$str$1,@object
	.size		$str$1,($str$4 - $str$1)
$str$1:
        /*005b*/ 	.byte	0x6d, 0x61, 0x73, 0x6b, 0x20, 0x69, 0x73, 0x20, 0x30, 0x78, 0x66, 0x66, 0x66, 0x66, 0x66, 0x66
        /*006b*/ 	.byte	0x66, 0x66, 0x0a, 0x00
	.type		$str$4,@object
	.size		$str$4,($str$5 - $str$4)
$str$4:
        /*006f*/ 	.byte	0x6d, 0x61, 0x73, 0x6b, 0x20, 0x69, 0x73, 0x20, 0x6e, 0x6f, 0x74, 0x20, 0x74, 0x68, 0x65, 0x20
        /*007f*/ 	.byte	0x73, 0x61, 0x6d, 0x65, 0x0a, 0x00
	.type		$str$5,@object
	.size		$str$5,(.L_5 - $str$5)
$str$5:
        /*0085*/ 	.byte	0x69, 0x64, 0x20, 0x69, 0x73, 0x20, 0x25, 0x64, 0x2c, 0x6c, 0x61, 0x6e, 0x65, 0x49, 0x64, 0x20
        /*0095*/ 	.byte	0x69, 0x73, 0x20, 0x25, 0x64, 0x2c, 0x76, 0x61, 0x6c, 0x75, 0x65, 0x20, 0x69, 0x73, 0x20, 0x25
        /*00a5*/ 	.byte	0x64, 0x0a, 0x00
.L_5:


//--------------------- .nv.shared.reserved.0     --------------------------
	.section	.nv.shared.reserved.0,"aw",@nobits
	.weak		__nv_reservedSMEM_offset_0_alias
	.size		__nv_reservedSMEM_offset_0_alias, 0, 64
	.other		__nv_reservedSMEM_offset_0_alias,@"STO_CUDA_RESERVED_SHARED STV_DEFAULT"
__nv_reservedSMEM_offset_0_alias:
	.zero		0
	.zero		64


//--------------------- .nv.constant0._Z18test_shuf_xor_syncv --------------------------
	.section	.nv.constant0._Z18test_shuf_xor_syncv,"a",@progbits
	.sectionflags	@""
	.align	4
.nv.constant0._Z18test_shuf_xor_syncv:
	.zero		896


//--------------------- .nv.constant0._Z23test_for_shfl_down_syncv --------------------------
	.section	.nv.constant0._Z23test_for_shfl_down_syncv,"a",@progbits
	.sectionflags	@""
	.align	4
.nv.constant0._Z23test_for_shfl_down_syncv:
	.zero		896


//--------------------- .nv.constant0._Z21test_for_shfl_up_syncv --------------------------
	.section	.nv.constant0._Z21test_for_shfl_up_syncv,"a",@progbits
	.sectionflags	@""
	.align	4
.nv.constant0._Z21test_for_shfl_up_syncv:
	.zero		896


//--------------------- .nv.constant0._Z5bcasti   --------------------------
	.section	.nv.constant0._Z5bcasti,"a",@progbits
	.sectionflags	@""
	.align	4
.nv.constant0._Z5bcasti:
	.zero		900


//--------------------- .nv.constant0._Z12wrap_shufflePi --------------------------
	.section	.nv.constant0._Z12wrap_shufflePi,"a",@progbits
	.sectionflags	@""
	.align	4
.nv.constant0._Z12wrap_shufflePi:
	.zero		904


//--------------------- .nv.constant0._Z8vote_allPiS_i --------------------------
	.section	.nv.constant0._Z8vote_allPiS_i,"a",@progbits
	.sectionflags	@""
	.align	4
.nv.constant0._Z8vote_allPiS_i:
	.zero		916


//--------------------- SYMBOLS --------------------------

	.type		.nv.reservedSmem.offset0,@object
	.size		.nv.reservedSmem.offset0,0x4
	.type		vprintf,@function
